//
// Generated by NVIDIA NVVM Compiler
//
// Compiler Build ID: CL-36424714
// Cuda compilation tools, release 13.0, V13.0.88
// Based on NVVM 20.0.0
//

.version 9.0
.target sm_100
.address_size 64

	// .globl	_Z12with_stagingPiPKimm
.extern .func  (.param .b32 func_retval0) vprintf
(
	.param .b64 vprintf_param_0,
	.param .b64 vprintf_param_1
)
;
.extern .func __assertfail
(
	.param .b64 __assertfail_param_0,
	.param .b64 __assertfail_param_1,
	.param .b32 __assertfail_param_2,
	.param .b64 __assertfail_param_3,
	.param .b64 __assertfail_param_4
)
;
.global .align 1 .b8 __unnamed_1[68] = {118, 111, 105, 100, 32, 119, 105, 116, 104, 95, 115, 116, 97, 103, 105, 110, 103, 40, 105, 110, 116, 32, 42, 44, 32, 99, 111, 110, 115, 116, 32, 105, 110, 116, 32, 42, 44, 32, 117, 110, 115, 105, 103, 110, 101, 100, 32, 108, 111, 110, 103, 44, 32, 117, 110, 115, 105, 103, 110, 101, 100, 32, 108, 111, 110, 103, 41};
// _ZZ12with_stagingPiPKimmE12shared_state has been demoted
.global .align 1 .b8 $str[31] = {115, 105, 122, 101, 32, 61, 61, 32, 98, 97, 116, 99, 104, 95, 115, 122, 32, 42, 32, 103, 114, 105, 100, 46, 115, 105, 122, 101, 40, 41};
.global .align 1 .b8 $str$1[27] = {47, 116, 109, 112, 47, 115, 97, 115, 115, 95, 99, 117, 95, 116, 54, 48, 101, 117, 97, 106, 54, 47, 107, 46, 99, 117};
.extern .shared .align 16 .b8 shared[];
.global .align 1 .b8 $str$2[13] = {37, 100, 32, 32, 37, 100, 32, 32, 37, 100, 32, 10};

.visible .entry _Z12with_stagingPiPKimm(
	.param .u64 .ptr .align 1 _Z12with_stagingPiPKimm_param_0,
	.param .u64 .ptr .align 1 _Z12with_stagingPiPKimm_param_1,
	.param .u64 _Z12with_stagingPiPKimm_param_2,
	.param .u64 _Z12with_stagingPiPKimm_param_3
)
{
	.local .align 16 .b8 	__local_depot0[16];
	.reg .b64 	%SP;
	.reg .b64 	%SPL;
	.reg .pred 	%p<30>;
	.reg .b16 	%rs<27>;
	.reg .b32 	%r<133>;
	.reg .b64 	%rd<86>;
	// demoted variable
	.shared .align 8 .b8 _ZZ12with_stagingPiPKimmE12shared_state[40];
	mov.u64 	%SPL, __local_depot0;
	ld.param.u64 	%rd16, [_Z12with_stagingPiPKimm_param_1];
	ld.param.u64 	%rd18, [_Z12with_stagingPiPKimm_param_2];
	ld.param.u64 	%rd17, [_Z12with_stagingPiPKimm_param_3];
	add.u64 	%rd1, %SPL, 0;
	mov.u32 	%r29, %nctaid.x;
	mov.u32 	%r30, %nctaid.y;
	mov.u32 	%r31, %nctaid.z;
	mul.lo.s32 	%r32, %r30, %r31;
	mul.wide.u32 	%rd20, %r32, %r29;
	mov.u32 	%r1, %ntid.x;
	mov.u32 	%r2, %ntid.y;
	mul.lo.s32 	%r33, %r1, %r2;
	mov.u32 	%r34, %ntid.z;
	mul.lo.s32 	%r35, %r33, %r34;
	cvt.u64.u32 	%rd2, %r35;
	mul.lo.s64 	%rd3, %rd20, %rd2;
	mul.lo.s64 	%rd21, %rd3, %rd17;
	setp.eq.s64 	%p1, %rd18, %rd21;
	@%p1 bra 	$L__BB0_2;
	mov.u64 	%rd22, $str;
	cvta.global.u64 	%rd23, %rd22;
	mov.u64 	%rd24, $str$1;
	cvta.global.u64 	%rd25, %rd24;
	mov.u64 	%rd26, __unnamed_1;
	cvta.global.u64 	%rd27, %rd26;
	{ // callseq 0, 0
	.param .b64 param0;
	st.param.b64 	[param0], %rd23;
	.param .b64 param1;
	st.param.b64 	[param1], %rd25;
	.param .b32 param2;
	st.param.b32 	[param2], 18;
	.param .b64 param3;
	st.param.b64 	[param3], %rd27;
	.param .b64 param4;
	st.param.b64 	[param4], 1;
	call.uni 
	__assertfail, 
	(
	param0, 
	param1, 
	param2, 
	param3, 
	param4
	);
	} // callseq 0
$L__BB0_2:
	mov.b64 	%rd28, 0;
	st.local.v2.u64 	[%rd1], {%rd28, %rd2};
	mov.u32 	%r3, %tid.x;
	mov.u32 	%r36, %tid.y;
	mov.u32 	%r37, %tid.z;
	mad.lo.s32 	%r38, %r37, %r2, %r36;
	mul.lo.s32 	%r4, %r38, %r1;
	or.b32  	%r39, %r4, %r3;
	setp.ne.s32 	%p2, %r39, 0;
	@%p2 bra 	$L__BB0_4;
	cvt.u32.u64 	%r48, %rd2;
	mov.u32 	%r42, _ZZ12with_stagingPiPKimmE12shared_state;
	add.s32 	%r40, %r42, 8;
	// begin inline asm
	mbarrier.init.shared.b64 [%r40], %r48;
	// end inline asm
	// begin inline asm
	mbarrier.init.shared.b64 [%r42], %r48;
	// end inline asm
	add.s32 	%r44, %r42, 24;
	// begin inline asm
	mbarrier.init.shared.b64 [%r44], %r48;
	// end inline asm
	add.s32 	%r46, %r42, 16;
	// begin inline asm
	mbarrier.init.shared.b64 [%r46], %r48;
	// end inline asm
	cvt.u64.u32 	%rd30, %r42;
	cvta.shared.u64 	%rd31, %rd30;
	add.s64 	%rd29, %rd31, 32;
	// begin inline asm
	st.relaxed.cta.b32 [%rd29],%r48;
	// end inline asm
$L__BB0_4:
	barrier.sync 	0;
	setp.ne.s64 	%p3, %rd17, 0;
	@%p3 bra 	$L__BB0_8;
	// begin inline asm
	activemask.b32 %r114;
	// end inline asm
	mov.u32 	%r116, _ZZ12with_stagingPiPKimmE12shared_state;
	cvt.u64.u32 	%rd79, %r116;
	cvta.shared.u64 	%rd80, %rd79;
	add.s64 	%rd81, %rd80, 32;
	match.any.sync.b64 	%r5, %rd81, %r114;
	brev.b32 	%r117, %r5;
	bfind.shiftamt.u32 	%r118, %r117;
	// begin inline asm
	mov.u32 %r115, %laneid;
	// end inline asm
	setp.ne.s32 	%p28, %r115, %r118;
	@%p28 bra 	$L__BB0_51;
	popc.b32 	%r121, %r5;
	neg.s32 	%r120, %r121;
	// begin inline asm
	fence.sc.cta;
	// end inline asm
	cvta.shared.u64 	%rd84, %rd79;
	add.s64 	%rd82, %rd84, 32;
	// begin inline asm
	atom.add.acquire.cta.u32 %r119,[%rd82],%r120;
	// end inline asm
	setp.ne.s32 	%p29, %r119, %r121;
	@%p29 bra 	$L__BB0_51;
	// begin inline asm
	mbarrier.inval.shared.b64 [%r116];
	// end inline asm
	add.s32 	%r124, %r116, 8;
	// begin inline asm
	mbarrier.inval.shared.b64 [%r124];
	// end inline asm
	add.s32 	%r125, %r116, 16;
	// begin inline asm
	mbarrier.inval.shared.b64 [%r125];
	// end inline asm
	add.s32 	%r126, %r116, 24;
	// begin inline asm
	mbarrier.inval.shared.b64 [%r126];
	// end inline asm
	bra.uni 	$L__BB0_51;
$L__BB0_8:
	mov.b32 	%r127, 0;
	// begin inline asm
	mov.u64 %rd32, %globaltimer;
	// end inline asm
	mov.u32 	%r53, _ZZ12with_stagingPiPKimmE12shared_state;
	add.s32 	%r51, %r53, 8;
$L__BB0_9:
	mov.b32 	%r52, 1;
	// begin inline asm
	{
	.reg .pred p;
	mbarrier.try_wait.parity.shared.b64 p, [%r51], %r52;
	selp.b32 %r50, 1, 0, p;
	}
	// end inline asm
	setp.ne.s32 	%p4, %r50, 0;
	@%p4 bra 	$L__BB0_16;
	setp.gt.s32 	%p25, %r127, 15;
	@%p25 bra 	$L__BB0_12;
	add.s32 	%r127, %r127, 1;
	bra.uni 	$L__BB0_9;
$L__BB0_12:
	// begin inline asm
	mov.u64 %rd74, %globaltimer;
	// end inline asm
	sub.s64 	%rd5, %rd74, %rd32;
	setp.lt.s64 	%p26, %rd5, 4000000;
	@%p26 bra 	$L__BB0_14;
	mov.b32 	%r112, 1000000;
	// begin inline asm
	nanosleep.u32 %r112;
	// end inline asm
	bra.uni 	$L__BB0_9;
$L__BB0_14:
	setp.lt.s64 	%p27, %rd5, 40000;
	@%p27 bra 	$L__BB0_9;
	shr.s64 	%rd75, %rd5, 63;
	shr.u64 	%rd76, %rd75, 62;
	add.s64 	%rd77, %rd5, %rd76;
	shr.u64 	%rd78, %rd77, 2;
	cvt.u32.u64 	%r113, %rd78;
	// begin inline asm
	nanosleep.u32 %r113;
	// end inline asm
	bra.uni 	$L__BB0_9;
$L__BB0_16:
	cvt.u32.u64 	%r8, %rd2;
	mov.u32 	%r54, %ctaid.x;
	mul.lo.s32 	%r9, %r8, %r54;
	add.s32 	%r10, %r4, %r3;
	shl.b32 	%r11, %r10, 2;
	setp.ge.u32 	%p5, %r10, %r8;
	mov.u32 	%r55, shared;
	add.s32 	%r12, %r55, %r11;
	@%p5 bra 	$L__BB0_18;
	cvt.u64.u32 	%rd34, %r11;
	cvta.to.global.u64 	%rd35, %rd16;
	mul.wide.s32 	%rd36, %r9, 4;
	add.s64 	%rd37, %rd35, %rd36;
	add.s64 	%rd33, %rd37, %rd34;
	// begin inline asm
	cp.async.ca.shared.global [%r12], [%rd33], 4, 4;
	// end inline asm
$L__BB0_18:
	// begin inline asm
	cp.async.mbarrier.arrive.shared.b64 [%r53];
	// end inline asm
	mov.b32 	%r59, 1;
	// begin inline asm
	mbarrier.arrive.shared::cta.b64                             %rd38,  [%r53], %r59;    // 2. 
	// end inline asm
	setp.eq.s64 	%p6, %rd17, 1;
	mov.b32 	%r130, 0;
	mov.u32 	%r131, %r130;
	@%p6 bra 	$L__BB0_40;
	cvt.u64.u32 	%rd40, %r11;
	cvta.to.global.u64 	%rd41, %rd16;
	add.s64 	%rd6, %rd41, %rd40;
	max.u64 	%rd7, %rd17, 2;
	mov.b16 	%rs26, 5;
	mov.b16 	%rs25, 0;
	mov.b16 	%rs24, 1;
	mov.b64 	%rd85, 1;
$L__BB0_20:
	and.b16  	%rs11, %rs24, 255;
	mul.wide.u16 	%r62, %rs11, 16;
	cvt.u32.u16 	%r63, %rs26;
	// begin inline asm
	mov.u64 %rd42, %globaltimer;
	// end inline asm
	add.s32 	%r65, %r53, %r62;
	add.s32 	%r13, %r65, 8;
	and.b32  	%r14, %r63, 1;
	mov.b32 	%r128, 0;
$L__BB0_21:
	// begin inline asm
	{
	.reg .pred p;
	mbarrier.try_wait.parity.shared.b64 p, [%r13], %r14;
	selp.b32 %r66, 1, 0, p;
	}
	// end inline asm
	setp.ne.s32 	%p7, %r66, 0;
	@%p7 bra 	$L__BB0_28;
	setp.gt.s32 	%p16, %r128, 15;
	@%p16 bra 	$L__BB0_24;
	add.s32 	%r128, %r128, 1;
	bra.uni 	$L__BB0_21;
$L__BB0_24:
	// begin inline asm
	mov.u64 %rd56, %globaltimer;
	// end inline asm
	sub.s64 	%rd10, %rd56, %rd42;
	setp.lt.s64 	%p17, %rd10, 4000000;
	@%p17 bra 	$L__BB0_26;
	mov.b32 	%r88, 1000000;
	// begin inline asm
	nanosleep.u32 %r88;
	// end inline asm
	bra.uni 	$L__BB0_21;
$L__BB0_26:
	setp.lt.s64 	%p18, %rd10, 40000;
	@%p18 bra 	$L__BB0_21;
	shr.s64 	%rd57, %rd10, 63;
	shr.u64 	%rd58, %rd57, 62;
	add.s64 	%rd59, %rd10, %rd58;
	shr.u64 	%rd60, %rd59, 2;
	cvt.u32.u64 	%r89, %rd60;
	// begin inline asm
	nanosleep.u32 %r89;
	// end inline asm
	bra.uni 	$L__BB0_21;
$L__BB0_28:
	setp.ge.u32 	%p8, %r10, %r8;
	@%p8 bra 	$L__BB0_30;
	cvt.u32.u64 	%r70, %rd85;
	cvt.u32.u64 	%r71, %rd3;
	mad.lo.s32 	%r72, %r71, %r70, %r9;
	shl.b64 	%rd44, %rd85, 3;
	and.b64  	%rd45, %rd44, 8;
	add.s64 	%rd46, %rd1, %rd45;
	ld.local.u32 	%r73, [%rd46];
	shl.b32 	%r74, %r73, 2;
	add.s32 	%r69, %r12, %r74;
	mul.wide.s32 	%rd47, %r72, 4;
	add.s64 	%rd43, %rd6, %rd47;
	// begin inline asm
	cp.async.ca.shared.global [%r69], [%rd43], 4, 4;
	// end inline asm
$L__BB0_30:
	add.s32 	%r76, %r13, -8;
	// begin inline asm
	cp.async.mbarrier.arrive.shared.b64 [%r76];
	// end inline asm
	mov.b32 	%r77, 1;
	// begin inline asm
	mbarrier.arrive.shared::cta.b64                             %rd48,  [%r76], %r77;    // 2. 
	// end inline asm
	add.s16 	%rs4, %rs24, 1;
	and.b16  	%rs12, %rs25, 255;
	mul.wide.u16 	%r79, %rs12, 16;
	shr.u16 	%rs13, %rs26, 1;
	and.b16  	%rs14, %rs13, 1;
	// begin inline asm
	mov.u64 %rd49, %globaltimer;
	// end inline asm
	add.s32 	%r17, %r53, %r79;
	cvt.u32.u16 	%r18, %rs14;
	mov.b32 	%r129, 0;
$L__BB0_31:
	// begin inline asm
	{
	.reg .pred p;
	mbarrier.try_wait.parity.shared.b64 p, [%r17], %r18;
	selp.b32 %r81, 1, 0, p;
	}
	// end inline asm
	setp.ne.s32 	%p9, %r81, 0;
	@%p9 bra 	$L__BB0_38;
	setp.gt.s32 	%p13, %r129, 15;
	@%p13 bra 	$L__BB0_34;
	add.s32 	%r129, %r129, 1;
	bra.uni 	$L__BB0_31;
$L__BB0_34:
	// begin inline asm
	mov.u64 %rd51, %globaltimer;
	// end inline asm
	sub.s64 	%rd12, %rd51, %rd49;
	setp.lt.s64 	%p14, %rd12, 4000000;
	@%p14 bra 	$L__BB0_36;
	mov.b32 	%r86, 1000000;
	// begin inline asm
	nanosleep.u32 %r86;
	// end inline asm
	bra.uni 	$L__BB0_31;
$L__BB0_36:
	setp.lt.s64 	%p15, %rd12, 40000;
	@%p15 bra 	$L__BB0_31;
	shr.s64 	%rd52, %rd12, 63;
	shr.u64 	%rd53, %rd52, 62;
	add.s64 	%rd54, %rd12, %rd53;
	shr.u64 	%rd55, %rd54, 2;
	cvt.u32.u64 	%r87, %rd55;
	// begin inline asm
	nanosleep.u32 %r87;
	// end inline asm
	bra.uni 	$L__BB0_31;
$L__BB0_38:
	and.b16  	%rs15, %rs4, 255;
	setp.eq.s16 	%p10, %rs15, 2;
	selp.u16 	%rs16, 1, 0, %p10;
	xor.b16  	%rs17, %rs26, %rs16;
	add.s32 	%r84, %r17, 8;
	mov.b32 	%r85, 1;
	// begin inline asm
	mbarrier.arrive.shared::cta.b64                             %rd50,  [%r84], %r85;    // 2. 
	// end inline asm
	add.s16 	%rs18, %rs25, 1;
	and.b16  	%rs19, %rs18, 255;
	setp.eq.s16 	%p11, %rs19, 2;
	xor.b16  	%rs20, %rs17, 2;
	selp.b16 	%rs26, %rs20, %rs17, %p11;
	selp.b16 	%rs25, 0, %rs18, %p11;
	add.s64 	%rd85, %rd85, 1;
	setp.ne.s64 	%p12, %rd85, %rd7;
	selp.b16 	%rs24, 0, %rs4, %p10;
	@%p12 bra 	$L__BB0_20;
	and.b16  	%rs21, %rs25, 255;
	mul.wide.u16 	%r131, %rs21, 16;
	shr.u16 	%rs22, %rs26, 1;
	and.b16  	%rs23, %rs22, 1;
	cvt.u32.u16 	%r130, %rs23;
$L__BB0_40:
	// begin inline asm
	mov.u64 %rd61, %globaltimer;
	// end inline asm
	add.s32 	%r25, %r53, %r131;
	mov.b32 	%r132, 0;
$L__BB0_41:
	// begin inline asm
	{
	.reg .pred p;
	mbarrier.try_wait.parity.shared.b64 p, [%r25], %r130;
	selp.b32 %r92, 1, 0, p;
	}
	// end inline asm
	setp.ne.s32 	%p19, %r92, 0;
	@%p19 bra 	$L__BB0_48;
	setp.gt.s32 	%p22, %r132, 15;
	@%p22 bra 	$L__BB0_44;
	add.s32 	%r132, %r132, 1;
	bra.uni 	$L__BB0_41;
$L__BB0_44:
	// begin inline asm
	mov.u64 %rd69, %globaltimer;
	// end inline asm
	sub.s64 	%rd15, %rd69, %rd61;
	setp.lt.s64 	%p23, %rd15, 4000000;
	@%p23 bra 	$L__BB0_46;
	mov.b32 	%r110, 1000000;
	// begin inline asm
	nanosleep.u32 %r110;
	// end inline asm
	bra.uni 	$L__BB0_41;
$L__BB0_46:
	setp.lt.s64 	%p24, %rd15, 40000;
	@%p24 bra 	$L__BB0_41;
	shr.s64 	%rd70, %rd15, 63;
	shr.u64 	%rd71, %rd70, 62;
	add.s64 	%rd72, %rd15, %rd71;
	shr.u64 	%rd73, %rd72, 2;
	cvt.u32.u64 	%r111, %rd73;
	// begin inline asm
	nanosleep.u32 %r111;
	// end inline asm
	bra.uni 	$L__BB0_41;
$L__BB0_48:
	add.s32 	%r95, %r25, 8;
	mov.b32 	%r96, 1;
	// begin inline asm
	mbarrier.arrive.shared::cta.b64                             %rd62,  [%r95], %r96;    // 2. 
	// end inline asm
	// begin inline asm
	activemask.b32 %r97;
	// end inline asm
	cvt.u64.u32 	%rd63, %r53;
	cvta.shared.u64 	%rd64, %rd63;
	add.s64 	%rd65, %rd64, 32;
	match.any.sync.b64 	%r28, %rd65, %r97;
	brev.b32 	%r100, %r28;
	bfind.shiftamt.u32 	%r101, %r100;
	// begin inline asm
	mov.u32 %r98, %laneid;
	// end inline asm
	setp.ne.s32 	%p20, %r98, %r101;
	@%p20 bra 	$L__BB0_51;
	popc.b32 	%r104, %r28;
	neg.s32 	%r103, %r104;
	// begin inline asm
	fence.sc.cta;
	// end inline asm
	cvta.shared.u64 	%rd68, %rd63;
	add.s64 	%rd66, %rd68, 32;
	// begin inline asm
	atom.add.acquire.cta.u32 %r102,[%rd66],%r103;
	// end inline asm
	setp.ne.s32 	%p21, %r102, %r104;
	@%p21 bra 	$L__BB0_51;
	// begin inline asm
	mbarrier.inval.shared.b64 [%r53];
	// end inline asm
	// begin inline asm
	mbarrier.inval.shared.b64 [%r51];
	// end inline asm
	add.s32 	%r108, %r53, 16;
	// begin inline asm
	mbarrier.inval.shared.b64 [%r108];
	// end inline asm
	add.s32 	%r109, %r53, 24;
	// begin inline asm
	mbarrier.inval.shared.b64 [%r109];
	// end inline asm
$L__BB0_51:
	ret;

}
	// .globl	_Z4dumbPi
.visible .entry _Z4dumbPi(
	.param .u64 .ptr .align 1 _Z4dumbPi_param_0
)
{
	.local .align 8 .b8 	__local_depot1[16];
	.reg .b64 	%SP;
	.reg .b64 	%SPL;
	.reg .b32 	%r<6>;
	.reg .b64 	%rd<5>;

	mov.u64 	%SPL, __local_depot1;
	cvta.local.u64 	%SP, %SPL;
	add.u64 	%rd1, %SP, 0;
	add.u64 	%rd2, %SPL, 0;
	mov.u32 	%r1, %ctaid.x;
	mov.u32 	%r2, %ntid.x;
	mov.u32 	%r3, %tid.x;
	st.local.v2.u32 	[%rd2], {%r1, %r2};
	st.local.u32 	[%rd2+8], %r3;
	mov.u64 	%rd3, $str$2;
	cvta.global.u64 	%rd4, %rd3;
	{ // callseq 1, 0
	.param .b64 param0;
	st.param.b64 	[param0], %rd4;
	.param .b64 param1;
	st.param.b64 	[param1], %rd1;
	.param .b32 retval0;
	call.uni (retval0), 
	vprintf, 
	(
	param0, 
	param1
	);
	ld.param.b32 	%r4, [retval0];
	} // callseq 1
	ret;

}


// ===== COMPILED SASS (sm_100) =====

	.target	sm_100

	.elftype	@"ET_EXEC"


//--------------------- .note.nv.tkinfo           --------------------------
	.section	.note.nv.tkinfo,"",@"SHT_NOTE"
	.sectionflags	@"SHF_NOTE_NV_TKINFO"
	.tkinfo
        /*0018*/ 	.word	0x00000002
        /*0030*/ 	.string	""
        /*0030*/ 	.string	"ptxas"
        /*0030*/ 	.string	"Cuda compilation tools, release 13.0, V13.0.88"
        /*0030*/ 	.string	"Build cuda_13.0.r13.0/compiler.36424714_0"
        /*0030*/ 	.string	"-arch sm_100 -m 64 "



//--------------------- .note.nv.cuinfo           --------------------------
	.section	.note.nv.cuinfo,"",@"SHT_NOTE"
	.sectionflags	@"SHF_NOTE_NV_CUINFO"
        /*0018*/ 	.short	0x0002
        /*001a*/ 	.short	0x0064
        /*001c*/ 	.short	0x0082
	.zero		2


//--------------------- .nv.info                  --------------------------
	.section	.nv.info,"",@"SHT_CUDA_INFO"
	.align	4


	//----- nvinfo : EIATTR_REGCOUNT
	.align		4
        /*0000*/ 	.byte	0x04, 0x2f
        /*0002*/ 	.short	(.L_5 - .L_4)
	.align		4
.L_4:
        /*0004*/ 	.word	index@(_Z12with_stagingPiPKimm)
        /*0008*/ 	.word	0x0000001b


	//----- nvinfo : EIATTR_FRAME_SIZE
	.align		4
.L_5:
        /*000c*/ 	.byte	0x04, 0x11
        /*000e*/ 	.short	(.L_7 - .L_6)
	.align		4
.L_6:
        /*0010*/ 	.word	index@(_Z12with_stagingPiPKimm)
        /*0014*/ 	.word	0x00000010


	//----- nvinfo : EIATTR_REGCOUNT
	.align		4
.L_7:
        /*0018*/ 	.byte	0x04, 0x2f
        /*001a*/ 	.short	(.L_9 - .L_8)
	.align		4
.L_8:
        /*001c*/ 	.word	index@(_Z4dumbPi)
        /*0020*/ 	.word	0x00000018


	//----- nvinfo : EIATTR_FRAME_SIZE
	.align		4
.L_9:
        /*0024*/ 	.byte	0x04, 0x11
        /*0026*/ 	.short	(.L_11 - .L_10)
	.align		4
.L_10:
        /*0028*/ 	.word	index@(_Z4dumbPi)
        /*002c*/ 	.word	0x00000010


	//----- nvinfo : EIATTR_MIN_STACK_SIZE
	.align		4
.L_11:
        /*0030*/ 	.byte	0x04, 0x12
        /*0032*/ 	.short	(.L_13 - .L_12)
	.align		4
.L_12:
        /*0034*/ 	.word	index@(_Z4dumbPi)
        /*0038*/ 	.word	0x00000010


	//----- nvinfo : EIATTR_MIN_STACK_SIZE
	.align		4
.L_13:
        /*003c*/ 	.byte	0x04, 0x12
        /*003e*/ 	.short	(.L_15 - .L_14)
	.align		4
.L_14:
        /*0040*/ 	.word	index@(_Z12with_stagingPiPKimm)
        /*0044*/ 	.word	0x00000010
.L_15:


//--------------------- .nv.compat                --------------------------
	.section	.nv.compat,"",@"SHT_CUDA_COMPAT_INFO"
	.align	4
        /*0000*/ 	.byte	0x02, 0x09, 0x00, 0x00, 0x02, 0x02, 0x01, 0x00, 0x02, 0x05, 0x05, 0x00, 0x03, 0x07, 0x01, 0x01
        /*0010*/ 	.byte	0x02, 0x03, 0x00, 0x00, 0x02, 0x06, 0x01, 0x00, 0x04, 0x0b, 0x08, 0x00, 0x09, 0x00, 0x00, 0x00
        /*0020*/ 	.byte	0x00, 0x00, 0x00, 0x00


//--------------------- .nv.info._Z4dumbPi        --------------------------
	.section	.nv.info._Z4dumbPi,"",@"SHT_CUDA_INFO"
	.sectionflags	@""
	.align	4


	//----- nvinfo : EIATTR_CUDA_API_VERSION
	.align		4
        /*0000*/ 	.byte	0x04, 0x37
        /*0002*/ 	.short	(.L_17 - .L_16)
.L_16:
        /*0004*/ 	.word	0x00000082


	//----- nvinfo : EIATTR_KPARAM_INFO
	.align		4
.L_17:
        /*0008*/ 	.byte	0x04, 0x17
        /*000a*/ 	.short	(.L_19 - .L_18)
.L_18:
        /*000c*/ 	.word	0x00000000
        /*0010*/ 	.short	0x0000
        /*0012*/ 	.short	0x0000
        /*0014*/ 	.byte	0x00, 0xf5, 0x21, 0x00


	//----- nvinfo : EIATTR_SPARSE_MMA_MASK
	.align		4
.L_19:
        /*0018*/ 	.byte	0x03, 0x50
        /*001a*/ 	.short	0x0000


	//----- nvinfo : EIATTR_MAXREG_COUNT
	.align		4
        /*001c*/ 	.byte	0x03, 0x1b
        /*001e*/ 	.short	0x00ff


	//----- nvinfo : EIATTR_EXTERNS
	.align		4
        /*0020*/ 	.byte	0x04, 0x0f
        /*0022*/ 	.short	(.L_21 - .L_20)


	//   ....[0]....
	.align		4
.L_20:
        /*0024*/ 	.word	index@(vprintf)


	//----- nvinfo : EIATTR_MERCURY_ISA_VERSION
	.align		4
.L_21:
        /*0028*/ 	.byte	0x03, 0x5f
        /*002a*/ 	.short	0x0101


	//----- nvinfo : EIATTR_VRC_CTA_INIT_COUNT
	.align		4
        /*002c*/ 	.byte	0x02, 0x4a
	.zero		1
	.zero		1


	//----- nvinfo : EIATTR_SYSCALL_OFFSETS
	.align		4
        /*0030*/ 	.byte	0x04, 0x46
        /*0032*/ 	.short	(.L_23 - .L_22)


	//   ....[0]....
.L_22:
        /*0034*/ 	.word	0x00000110


	//----- nvinfo : EIATTR_EXIT_INSTR_OFFSETS
	.align		4
.L_23:
        /*0038*/ 	.byte	0x04, 0x1c
        /*003a*/ 	.short	(.L_25 - .L_24)


	//   ....[0]....
.L_24:
        /*003c*/ 	.word	0x00000120


	//----- nvinfo : EIATTR_CBANK_PARAM_SIZE
	.align		4
.L_25:
        /*0040*/ 	.byte	0x03, 0x19
        /*0042*/ 	.short	0x0008


	//----- nvinfo : EIATTR_PARAM_CBANK
	.align		4
        /*0044*/ 	.byte	0x04, 0x0a
        /*0046*/ 	.short	(.L_27 - .L_26)
	.align		4
.L_26:
        /*0048*/ 	.word	index@(.nv.constant0._Z4dumbPi)
        /*004c*/ 	.short	0x0380
        /*004e*/ 	.short	0x0008


	//----- nvinfo : EIATTR_SW_WAR
	.align		4
.L_27:
        /*0050*/ 	.byte	0x04, 0x36
        /*0052*/ 	.short	(.L_29 - .L_28)
.L_28:
        /*0054*/ 	.word	0x00000008
.L_29:


//--------------------- .nv.info._Z12with_stagingPiPKimm --------------------------
	.section	.nv.info._Z12with_stagingPiPKimm,"",@"SHT_CUDA_INFO"
	.sectionflags	@""
	.align	4


	//----- nvinfo : EIATTR_CUDA_API_VERSION
	.align		4
        /*0000*/ 	.byte	0x04, 0x37
        /*0002*/ 	.short	(.L_31 - .L_30)
.L_30:
        /*0004*/ 	.word	0x00000082


	//----- nvinfo : EIATTR_KPARAM_INFO
	.align		4
.L_31:
        /*0008*/ 	.byte	0x04, 0x17
        /*000a*/ 	.short	(.L_33 - .L_32)
.L_32:
        /*000c*/ 	.word	0x00000000
        /*0010*/ 	.short	0x0003
        /*0012*/ 	.short	0x0018
        /*0014*/ 	.byte	0x00, 0xf0, 0x21, 0x00


	//----- nvinfo : EIATTR_KPARAM_INFO
	.align		4
.L_33:
        /*0018*/ 	.byte	0x04, 0x17
        /*001a*/ 	.short	(.L_35 - .L_34)
.L_34:
        /*001c*/ 	.word	0x00000000
        /*0020*/ 	.short	0x0002
        /*0022*/ 	.short	0x0010
        /*0024*/ 	.byte	0x00, 0xf0, 0x21, 0x00


	//----- nvinfo : EIATTR_KPARAM_INFO
	.align		4
.L_35:
        /*0028*/ 	.byte	0x04, 0x17
        /*002a*/ 	.short	(.L_37 - .L_36)
.L_36:
        /*002c*/ 	.word	0x00000000
        /*0030*/ 	.short	0x0001
        /*0032*/ 	.short	0x0008
        /*0034*/ 	.byte	0x00, 0xf5, 0x21, 0x00


	//----- nvinfo : EIATTR_KPARAM_INFO
	.align		4
.L_37:
        /*0038*/ 	.byte	0x04, 0x17
        /*003a*/ 	.short	(.L_39 - .L_38)
.L_38:
        /*003c*/ 	.word	0x00000000
        /*0040*/ 	.short	0x0000
        /*0042*/ 	.short	0x0000
        /*0044*/ 	.byte	0x00, 0xf5, 0x21, 0x00


	//----- nvinfo : EIATTR_SPARSE_MMA_MASK
	.align		4
.L_39:
        /*0048*/ 	.byte	0x03, 0x50
        /*004a*/ 	.short	0x0000


	//----- nvinfo : EIATTR_MAXREG_COUNT
	.align		4
        /*004c*/ 	.byte	0x03, 0x1b
        /*004e*/ 	.short	0x00ff


	//----- nvinfo : EIATTR_NUM_BARRIERS
	.align		4
        /*0050*/ 	.byte	0x02, 0x4c
        /*0052*/ 	.byte	0x01
	.zero		1


	//----- nvinfo : EIATTR_EXTERNS
	.align		4
        /*0054*/ 	.byte	0x04, 0x0f
        /*0056*/ 	.short	(.L_41 - .L_40)


	//   ....[0]....
	.align		4
.L_40:
        /*0058*/ 	.word	index@(__assertfail)


	//----- nvinfo : EIATTR_MERCURY_ISA_VERSION
	.align		4
.L_41:
        /*005c*/ 	.byte	0x03, 0x5f
        /*005e*/ 	.short	0x0101


	//----- nvinfo : EIATTR_COOP_GROUP_MASK_REGIDS
	.align		4
        /*0060*/ 	.byte	0x04, 0x29
        /*0062*/ 	.short	(.L_43 - .L_42)


	//   ....[0]....
.L_42:
        /*0064*/ 	.word	0xffffffff


	//   ....[1]....
        /*0068*/ 	.word	0x0500000f


	//   ....[2]....
        /*006c*/ 	.word	0x0500000f


	//   ....[3]....
        /*0070*/ 	.word	0x0500000f


	//   ....[4]....
        /*0074*/ 	.word	0x0500000f


	//   ....[5]....
        /*0078*/ 	.word	0x0500000f


	//----- nvinfo : EIATTR_COOP_GROUP_INSTR_OFFSETS
	.align		4
.L_43:
        /*007c*/ 	.byte	0x04, 0x28
        /*007e*/ 	.short	(.L_45 - .L_44)


	//   ....[0]....
.L_44:
        /*0080*/ 	.word	0x000004c0


	//   ....[1]....
        /*0084*/ 	.word	0x000005c0


	//   ....[2]....
        /*0088*/ 	.word	0x000016f0


	//   ....[3]....
        /*008c*/ 	.word	0x000018d0


	//   ....[4]....
        /*0090*/ 	.word	0x00001930


	//   ....[5]....
        /*0094*/ 	.word	0x00001990


	//----- nvinfo : EIATTR_VRC_CTA_INIT_COUNT
	.align		4
.L_45:
        /*0098*/ 	.byte	0x02, 0x4a
	.zero		1
	.zero		1


	//----- nvinfo : EIATTR_SYSCALL_OFFSETS
	.align		4
        /*009c*/ 	.byte	0x04, 0x46
        /*009e*/ 	.short	(.L_47 - .L_46)


	//   ....[0]....
.L_46:
        /*00a0*/ 	.word	0x00000260


	//----- nvinfo : EIATTR_MBARRIER_INSTR_OFFSETS
	.align		4
.L_47:
        /*00a4*/ 	.byte	0x04, 0x39
        /*00a6*/ 	.short	(.L_49 - .L_48)


	//   ....[0]....
.L_48:
        /*00a8*/ 	.word	0x00000430
        /*00ac*/ 	.word	0x000000ff
        /*00b0*/ 	.word	0x00000008
        /*00b4*/ 	.short	0x0100
        /*00b6*/ 	.byte	0x06
	.zero		1


	//   ....[1]....
        /*00b8*/ 	.word	0x00000440
        /*00bc*/ 	.word	0x000000ff
        /*00c0*/ 	.word	0x00000000
        /*00c4*/ 	.short	0x0100
        /*00c6*/ 	.byte	0x06
	.zero		1


	//   ....[2]....
        /*00c8*/ 	.word	0x00000450
        /*00cc*/ 	.word	0x000000ff
        /*00d0*/ 	.word	0x00000018
        /*00d4*/ 	.short	0x0100
        /*00d6*/ 	.byte	0x06
	.zero		1


	//   ....[3]....
        /*00d8*/ 	.word	0x00000460
        /*00dc*/ 	.word	0x000000ff
        /*00e0*/ 	.word	0x00000010
        /*00e4*/ 	.short	0x0100
        /*00e6*/ 	.byte	0x06
	.zero		1


	//   ....[4]....
        /*00e8*/ 	.word	0x000006f0
        /*00ec*/ 	.word	0x00000006
        /*00f0*/ 	.word	0x00000000
        /*00f4*/ 	.short	0x0108
        /*00f6*/ 	.byte	0xff
	.zero		1


	//   ....[5]....
        /*00f8*/ 	.word	0x00000700
        /*00fc*/ 	.word	0x00000006
        /*0100*/ 	.word	0x00000008
        /*0104*/ 	.short	0x0108
        /*0106*/ 	.byte	0xff
	.zero		1


	//   ....[6]....
        /*0108*/ 	.word	0x00000710
        /*010c*/ 	.word	0x00000006
        /*0110*/ 	.word	0x00000010
        /*0114*/ 	.short	0x0108
        /*0116*/ 	.byte	0xff
	.zero		1


	//   ....[7]....
        /*0118*/ 	.word	0x00000720
        /*011c*/ 	.word	0x00000006
        /*0120*/ 	.word	0x00000018
        /*0124*/ 	.short	0x0108
        /*0126*/ 	.byte	0xff
	.zero		1


	//   ....[8]....
        /*0128*/ 	.word	0x000007a0
        /*012c*/ 	.word	0x00000006
        /*0130*/ 	.word	0x00000008
        /*0134*/ 	.short	0x010a
        /*0136*/ 	.byte	0xff
	.zero		1


	//   ....[9]....
        /*0138*/ 	.word	0x00000960
        /*013c*/ 	.word	0x00000006
        /*0140*/ 	.word	0x00000008
        /*0144*/ 	.short	0x010a
        /*0146*/ 	.byte	0xff
	.zero		1


	//   ....[10]....
        /*0148*/ 	.word	0x00000b00
        /*014c*/ 	.word	0x00000006
        /*0150*/ 	.word	0x00000000
        /*0154*/ 	.short	0x0107
        /*0156*/ 	.byte	0xff
	.zero		1


	//   ....[11]....
        /*0158*/ 	.word	0x00000b60
        /*015c*/ 	.word	0x00000006
        /*0160*/ 	.word	0x00000000
        /*0164*/ 	.short	0x0101
        /*0166*/ 	.byte	0xff
	.zero		1


	//   ....[12]....
        /*0168*/ 	.word	0x00000ce0
        /*016c*/ 	.word	0x00000015
        /*0170*/ 	.word	0x00000008
        /*0174*/ 	.short	0x010a
        /*0176*/ 	.byte	0xff
	.zero		1


	//   ....[13]....
        /*0178*/ 	.word	0x00000e90
        /*017c*/ 	.word	0x00000015
        /*0180*/ 	.word	0x00000008
        /*0184*/ 	.short	0x010a
        /*0186*/ 	.byte	0xff
	.zero		1


	//   ....[14]....
        /*0188*/ 	.word	0x00000fd0
        /*018c*/ 	.word	0x00000015
        /*0190*/ 	.word	0x00000000
        /*0194*/ 	.short	0x0107
        /*0196*/ 	.byte	0xff
	.zero		1


	//   ....[15]....
        /*0198*/ 	.word	0x00001060
        /*019c*/ 	.word	0x00000015
        /*01a0*/ 	.word	0x00000000
        /*01a4*/ 	.short	0x0101
        /*01a6*/ 	.byte	0xff
	.zero		1


	//   ....[16]....
        /*01a8*/ 	.word	0x00001100
        /*01ac*/ 	.word	0x00000000
        /*01b0*/ 	.word	0x00000000
        /*01b4*/ 	.short	0x010a
        /*01b6*/ 	.byte	0xff
	.zero		1


	//   ....[17]....
        /*01b8*/ 	.word	0x000012b0
        /*01bc*/ 	.word	0x00000000
        /*01c0*/ 	.word	0x00000000
        /*01c4*/ 	.short	0x010a
        /*01c6*/ 	.byte	0xff
	.zero		1


	//   ....[18]....
        /*01c8*/ 	.word	0x00001310
        /*01cc*/ 	.word	0x00000000
        /*01d0*/ 	.word	0x00000008
        /*01d4*/ 	.short	0x0101
        /*01d6*/ 	.byte	0xff
	.zero		1


	//   ....[19]....
        /*01d8*/ 	.word	0x00001480
        /*01dc*/ 	.word	0x0000000a
        /*01e0*/ 	.word	0x00000000
        /*01e4*/ 	.short	0x010a
        /*01e6*/ 	.byte	0xff
	.zero		1


	//   ....[20]....
        /*01e8*/ 	.word	0x00001630
        /*01ec*/ 	.word	0x0000000a
        /*01f0*/ 	.word	0x00000000
        /*01f4*/ 	.short	0x010a
        /*01f6*/ 	.byte	0xff
	.zero		1


	//   ....[21]....
        /*01f8*/ 	.word	0x00001680
        /*01fc*/ 	.word	0x0000000a
        /*0200*/ 	.word	0x00000008
        /*0204*/ 	.short	0x0101
        /*0206*/ 	.byte	0xff
	.zero		1


	//   ....[22]....
        /*0208*/ 	.word	0x00001820
        /*020c*/ 	.word	0x00000006
        /*0210*/ 	.word	0x00000000
        /*0214*/ 	.short	0x0108
        /*0216*/ 	.byte	0xff
	.zero		1


	//   ....[23]....
        /*0218*/ 	.word	0x00001830
        /*021c*/ 	.word	0x00000006
        /*0220*/ 	.word	0x00000008
        /*0224*/ 	.short	0x0108
        /*0226*/ 	.byte	0xff
	.zero		1


	//   ....[24]....
        /*0228*/ 	.word	0x00001840
        /*022c*/ 	.word	0x00000006
        /*0230*/ 	.word	0x00000010
        /*0234*/ 	.short	0x0108
        /*0236*/ 	.byte	0xff
	.zero		1


	//   ....[25]....
        /*0238*/ 	.word	0x00001850
        /*023c*/ 	.word	0x00000006
        /*0240*/ 	.word	0x00000018
        /*0244*/ 	.short	0x0108
        /*0246*/ 	.byte	0xff
	.zero		1


	//----- nvinfo : EIATTR_NUM_MBARRIERS
	.align		4
.L_49:
        /*0248*/ 	.byte	0x03, 0x38
        /*024a*/ 	.short	0x0004


	//----- nvinfo : EIATTR_EXIT_INSTR_OFFSETS
	.align		4
        /*024c*/ 	.byte	0x04, 0x1c
        /*024e*/ 	.short	(.L_51 - .L_50)


	//   ....[0]....
.L_50:
        /*0250*/ 	.word	0x00000610


	//   ....[1]....
        /*0254*/ 	.word	0x000006e0


	//   ....[2]....
        /*0258*/ 	.word	0x00000730


	//   ....[3]....
        /*025c*/ 	.word	0x00001740


	//   ....[4]....
        /*0260*/ 	.word	0x00001810


	//   ....[5]....
        /*0264*/ 	.word	0x00001860


	//----- nvinfo : EIATTR_CRS_STACK_SIZE
	.align		4
.L_51:
        /*0268*/ 	.byte	0x04, 0x1e
        /*026a*/ 	.short	(.L_53 - .L_52)
.L_52:
        /*026c*/ 	.word	0x00000000


	//----- nvinfo : EIATTR_CBANK_PARAM_SIZE
	.align		4
.L_53:
        /*0270*/ 	.byte	0x03, 0x19
        /*0272*/ 	.short	0x0020


	//----- nvinfo : EIATTR_PARAM_CBANK
	.align		4
        /*0274*/ 	.byte	0x04, 0x0a
        /*0276*/ 	.short	(.L_55 - .L_54)
	.align		4
.L_54:
        /*0278*/ 	.word	index@(.nv.constant0._Z12with_stagingPiPKimm)
        /*027c*/ 	.short	0x0380
        /*027e*/ 	.short	0x0020


	//----- nvinfo : EIATTR_SW_WAR
	.align		4
.L_55:
        /*0280*/ 	.byte	0x04, 0x36
        /*0282*/ 	.short	(.L_57 - .L_56)
.L_56:
        /*0284*/ 	.word	0x00000008
.L_57:


//--------------------- .nv.callgraph             --------------------------
	.section	.nv.callgraph,"",@"SHT_CUDA_CALLGRAPH"
	.align	4
	.sectionentsize	8
	.align		4
        /*0000*/ 	.word	0x00000000
	.align		4
        /*0004*/ 	.word	0xffffffff
	.align		4
        /*0008*/ 	.word	index@(_Z4dumbPi)
	.align		4
        /*000c*/ 	.word	index@(vprintf)
	.align		4
        /*0010*/ 	.word	index@(_Z12with_stagingPiPKimm)
	.align		4
        /*0014*/ 	.word	index@(__assertfail)
	.align		4
        /*0018*/ 	.word	0x00000000
	.align		4
        /*001c*/ 	.word	0xfffffffe
	.align		4
        /*0020*/ 	.word	0x00000000
	.align		4
        /*0024*/ 	.word	0xfffffffd
	.align		4
        /*0028*/ 	.word	0x00000000
	.align		4
        /*002c*/ 	.word	0xfffffffc


//--------------------- .nv.constant4             --------------------------
	.section	.nv.constant4,"a",@progbits
	.align	8
	.align		8
.nv.constant4:
        /*0000*/ 	.dword	vprintf
	.align		8
        /*0008*/ 	.dword	__unnamed_1
	.align		8
        /*0010*/ 	.dword	$str
	.align		8
        /*0018*/ 	.dword	$str$1
	.align		8
        /*0020*/ 	.dword	$str$2
	.align		8
        /*0028*/ 	.dword	__assertfail


//--------------------- .text._Z4dumbPi           --------------------------
	.section	.text._Z4dumbPi,"ax",@progbits
	.align	128
        .global         _Z4dumbPi
        .type           _Z4dumbPi,@function
        .size           _Z4dumbPi,(.L_x_49 - _Z4dumbPi)
        .other          _Z4dumbPi,@"STO_CUDA_ENTRY STV_DEFAULT"
_Z4dumbPi:
.text._Z4dumbPi:
[----:B------:R-:W0:Y:S01]  /*0000*/  LDC R1, c[0x0][0x37c] ;  /* 0x0000df00ff017b82 */ /* 0x000e220000000800 */
[----:B------:R-:W1:Y:S01]  /*0010*/  S2R R10, SR_TID.X ;  /* 0x00000000000a7919 */ /* 0x000e620000002100 */
[----:B------:R-:W2:Y:S06]  /*0020*/  LDCU UR5, c[0x0][0x2fc] ;  /* 0x00005f80ff0577ac */ /* 0x000eac0008000800 */
[----:B------:R-:W3:Y:S01]  /*0030*/  LDC R9, c[0x0][0x360] ;  /* 0x0000d800ff097b82 */ /* 0x000ee20000000800 */
[----:B0-----:R-:W-:Y:S01]  /*0040*/  VIADD R1, R1, 0xfffffff0 ;  /* 0xfffffff001017836 */ /* 0x001fe20000000000 */
[----:B------:R-:W3:Y:S01]  /*0050*/  S2R R8, SR_CTAID.X ;  /* 0x0000000000087919 */ /* 0x000ee20000002500 */
[----:B------:R-:W-:Y:S01]  /*0060*/  MOV R0, 0x0 ;  /* 0x0000000000007802 */ /* 0x000fe20000000f00 */
[----:B------:R-:W0:Y:S04]  /*0070*/  LDCU UR4, c[0x0][0x2f8] ;  /* 0x00005f00ff0477ac */ /* 0x000e280008000800 */
[----:B------:R4:W5:Y:S01]  /*0080*/  LDC.64 R2, c[0x4][R0] ;  /* 0x0100000000027b82 */ /* 0x0009620000000a00 */
[----:B------:R-:W2:Y:S01]  /*0090*/  LDCU.64 UR6, c[0x4][0x20] ;  /* 0x01000400ff0677ac */ /* 0x000ea20008000a00 */
[----:B0-----:R-:W-:Y:S01]  /*00a0*/  IADD3 R6, P0, PT, R1, UR4, RZ ;  /* 0x0000000401067c10 */ /* 0x001fe2000ff1e0ff */
[----:B--2---:R-:W-:Y:S01]  /*00b0*/  IMAD.U32 R4, RZ, RZ, UR6 ;  /* 0x00000006ff047e24 */ /* 0x004fe2000f8e00ff */
[----:B------:R-:W-:-:S03]  /*00c0*/  MOV R5, UR7 ;  /* 0x0000000700057c02 */ /* 0x000fc60008000f00 */
[----:B------:R-:W-:Y:S01]  /*00d0*/  IMAD.X R7, RZ, RZ, UR5, P0 ;  /* 0x00000005ff077e24 */ /* 0x000fe200080e06ff */
[----:B-1----:R4:W-:Y:S04]  /*00e0*/  STL [R1+0x8], R10 ;  /* 0x0000080a01007387 */ /* 0x0029e80000100800 */
[----:B---3--:R4:W-:Y:S03]  /*00f0*/  STL.64 [R1], R8 ;  /* 0x0000000801007387 */ /* 0x0089e60000100a00 */
[----:B------:R-:W-:-:S07]  /*0100*/  LEPC R20, `(.L_x_0) ;  /* 0x000000001014794e */ /* 0x000fce0000000000 */
[----:B----45:R-:W-:Y:S05]  /*0110*/  CALL.ABS.NOINC R2 ;  /* 0x0000000002007343 */ /* 0x030fea0003c00000 */
.L_x_0:
[----:B------:R-:W-:Y:S05]  /*0120*/  EXIT ;  /* 0x000000000000794d */ /* 0x000fea0003800000 */
.L_x_1:
[----:B------:R-:W-:-:S00]  /*0130*/  BRA `(.L_x_1) ;  /* 0xfffffffc00fc7947 */ /* 0x000fc0000383ffff */
[----:B------:R-:W-:-:S00]  /*0140*/  NOP ;  /* 0x0000000000007918 */ /* 0x000fc00000000000 */
        /* <DEDUP_REMOVED lines=11> */
.L_x_49:


//--------------------- .text._Z12with_stagingPiPKimm --------------------------
	.section	.text._Z12with_stagingPiPKimm,"ax",@progbits
	.align	128
        .global         _Z12with_stagingPiPKimm
        .type           _Z12with_stagingPiPKimm,@function
        .size           _Z12with_stagingPiPKimm,(.L_x_50 - _Z12with_stagingPiPKimm)
        .other          _Z12with_stagingPiPKimm,@"STO_CUDA_ENTRY STV_DEFAULT"
_Z12with_stagingPiPKimm:
.text._Z12with_stagingPiPKimm:
[----:B------:R-:W0:Y:S01]  /*0000*/  LDC R1, c[0x0][0x37c] ;  /* 0x0000df00ff017b82 */ /* 0x000e220000000800 */
[----:B------:R-:W1:Y:S01]  /*0010*/  LDCU UR5, c[0x0][0x370] ;  /* 0x00006e00ff0577ac */ /* 0x000e620008000800 */
[----:B0-----:R-:W-:Y:S01]  /*0020*/  VIADD R1, R1, 0xfffffff0 ;  /* 0xfffffff001017836 */ /* 0x001fe20000000000 */
[----:B------:R-:W0:Y:S01]  /*0030*/  LDCU UR4, c[0x0][0x374] ;  /* 0x00006e80ff0477ac */ /* 0x000e220008000800 */
[----:B------:R-:W0:Y:S01]  /*0040*/  LDCU UR6, c[0x0][0x378] ;  /* 0x00006f00ff0677ac */ /* 0x000e220008000800 */
[----:B------:R-:W2:Y:S01]  /*0050*/  LDCU UR39, c[0x0][0x360] ;  /* 0x00006c00ff2777ac */ /* 0x000ea20008000800 */
[----:B------:R-:W2:Y:S01]  /*0060*/  LDCU UR40, c[0x0][0x364] ;  /* 0x00006c80ff2877ac */ /* 0x000ea20008000800 */
[----:B------:R-:W3:Y:S01]  /*0070*/  LDCU UR7, c[0x0][0x368] ;  /* 0x00006d00ff0777ac */ /* 0x000ee20008000800 */
[----:B------:R-:W4:Y:S01]  /*0080*/  LDCU.128 UR8, c[0x0][0x390] ;  /* 0x00007200ff0877ac */ /* 0x000f220008000c00 */
[----:B0-----:R-:W-:-:S04]  /*0090*/  UIMAD UR4, UR4, UR6, URZ ;  /* 0x00000006040472a4 */ /* 0x001fc8000f8e02ff */
[----:B-1----:R-:W-:Y:S02]  /*00a0*/  UIMAD.WIDE.U32 UR4, UR4, UR5, URZ ;  /* 0x00000005040472a5 */ /* 0x002fe4000f8e00ff */
[----:B--2---:R-:W-:-:S04]  /*00b0*/  UIMAD UR38, UR39, UR40, URZ ;  /* 0x00000028272672a4 */ /* 0x004fc8000f8e02ff */
[----:B---3--:R-:W-:-:S04]  /*00c0*/  UIMAD UR38, UR38, UR7, URZ ;  /* 0x00000007262672a4 */ /* 0x008fc8000f8e02ff */
[----:B------:R-:W-:Y:S02]  /*00d0*/  UIMAD.WIDE.U32 UR36, UR4, UR38, URZ ;  /* 0x00000026042472a5 */ /* 0x000fe4000f8e00ff */
[----:B------:R-:W-:-:S04]  /*00e0*/  UIMAD UR4, UR5, UR38, URZ ;  /* 0x00000026050472a4 */ /* 0x000fc8000f8e02ff */
[----:B------:R-:W-:-:S04]  /*00f0*/  UIADD3 UR4, UPT, UPT, UR37, UR4, URZ ;  /* 0x0000000425047290 */ /* 0x000fc8000fffe0ff */
[----:B----4-:R-:W-:Y:S02]  /*0100*/  UIMAD UR6, UR4, UR10, URZ ;  /* 0x0000000a040672a4 */ /* 0x010fe4000f8e02ff */
[----:B------:R-:W-:Y:S02]  /*0110*/  UIMAD.WIDE.U32 UR4, UR36, UR10, URZ ;  /* 0x0000000a240472a5 */ /* 0x000fe4000f8e00ff */
[----:B------:R-:W-:Y:S02]  /*0120*/  UIMAD UR6, UR36, UR11, UR6 ;  /* 0x0000000b240672a4 */ /* 0x000fe4000f8e0206 */
[----:B------:R-:W-:Y:S02]  /*0130*/  UISETP.NE.U32.AND UP0, UPT, UR4, UR8, UPT ;  /* 0x000000080400728c */ /* 0x000fe4000bf05070 */
[----:B------:R-:W-:-:S04]  /*0140*/  UIADD3 UR4, UPT, UPT, UR5, UR6, URZ ;  /* 0x0000000605047290 */ /* 0x000fc8000fffe0ff */
[----:B------:R-:W-:-:S09]  /*0150*/  UISETP.NE.AND.EX UP0, UPT, UR4, UR9, UPT, UP0 ;  /* 0x000000090400728c */ /* 0x000fd2000bf05300 */
[----:B------:R-:W-:Y:S05]  /*0160*/  BRA.U !UP0, `(.L_x_2) ;  /* 0x0000000108407547 */ /* 0x000fea000b800000 */
[----:B------:R-:W-:Y:S01]  /*0170*/  MOV R0, 0x28 ;  /* 0x0000002800007802 */ /* 0x000fe20000000f00 */
[----:B------:R-:W0:Y:S01]  /*0180*/  LDCU.64 UR4, c[0x4][0x10] ;  /* 0x01000200ff0477ac */ /* 0x000e220008000a00 */
[----:B------:R-:W-:Y:S02]  /*0190*/  IMAD.MOV.U32 R12, RZ, RZ, 0x1 ;  /* 0x00000001ff0c7424 */ /* 0x000fe400078e00ff */
[----:B------:R1:W2:Y:S01]  /*01a0*/  LDC.64 R2, c[0x4][R0] ;  /* 0x0100000000027b82 */ /* 0x0002a20000000a00 */
[----:B------:R-:W3:Y:S01]  /*01b0*/  LDCU.64 UR6, c[0x4][0x18] ;  /* 0x01000300ff0677ac */ /* 0x000ee20008000a00 */
[----:B------:R-:W-:Y:S02]  /*01c0*/  IMAD.MOV.U32 R8, RZ, RZ, 0x12 ;  /* 0x00000012ff087424 */ /* 0x000fe400078e00ff */
[----:B------:R-:W-:Y:S01]  /*01d0*/  IMAD.MOV.U32 R13, RZ, RZ, RZ ;  /* 0x000000ffff0d7224 */ /* 0x000fe200078e00ff */
[----:B------:R-:W4:Y:S01]  /*01e0*/  LDCU.64 UR8, c[0x4][0x8] ;  /* 0x01000100ff0877ac */ /* 0x000f220008000a00 */
[----:B0-----:R-:W-:-:S02]  /*01f0*/  IMAD.U32 R4, RZ, RZ, UR4 ;  /* 0x00000004ff047e24 */ /* 0x001fc4000f8e00ff */
[----:B------:R-:W-:Y:S02]  /*0200*/  IMAD.U32 R5, RZ, RZ, UR5 ;  /* 0x00000005ff057e24 */ /* 0x000fe4000f8e00ff */
[----:B---3--:R-:W-:Y:S02]  /*0210*/  IMAD.U32 R6, RZ, RZ, UR6 ;  /* 0x00000006ff067e24 */ /* 0x008fe4000f8e00ff */
[----:B------:R-:W-:Y:S02]  /*0220*/  IMAD.U32 R7, RZ, RZ, UR7 ;  /* 0x00000007ff077e24 */ /* 0x000fe4000f8e00ff */
[----:B----4-:R-:W-:Y:S02]  /*0230*/  IMAD.U32 R10, RZ, RZ, UR8 ;  /* 0x00000008ff0a7e24 */ /* 0x010fe4000f8e00ff */
[----:B-1----:R-:W-:-:S07]  /*0240*/  IMAD.U32 R11, RZ, RZ, UR9 ;  /* 0x00000009ff0b7e24 */ /* 0x002fce000f8e00ff */
[----:B------:R-:W-:-:S07]  /*0250*/  LEPC R20, `(.L_x_2) ;  /* 0x000000001014794e */ /* 0x000fce0000000000 */
[----:B--2---:R-:W-:Y:S05]  /*0260*/  CALL.ABS.NOINC R2 ;  /* 0x0000000002007343 */ /* 0x004fea0003c00000 */
.L_x_2:
[----:B------:R-:W0:Y:S01]  /*0270*/  S2R R9, SR_TID.Y ;  /* 0x0000000000097919 */ /* 0x000e220000002200 */
[----:B------:R-:W-:Y:S01]  /*0280*/  IMAD.U32 R6, RZ, RZ, UR38 ;  /* 0x00000026ff067e24 */ /* 0x000fe2000f8e00ff */
[----:B------:R-:W-:Y:S01]  /*0290*/  CS2R R4, SRZ ;  /* 0x0000000000047805 */ /* 0x000fe2000001ff00 */
[----:B------:R-:W-:Y:S01]  /*02a0*/  IMAD.MOV.U32 R7, RZ, RZ, RZ ;  /* 0x000000ffff077224 */ /* 0x000fe200078e00ff */
[----:B------:R-:W0:Y:S01]  /*02b0*/  S2R R2, SR_TID.Z ;  /* 0x0000000000027919 */ /* 0x000e220000002300 */
[----:B------:R-:W-:Y:S01]  /*02c0*/  BSSY.RECONVERGENT B0, `(.L_x_3) ;  /* 0x000001d000007945 */ /* 0x000fe20003800200 */
[----:B------:R-:W1:Y:S02]  /*02d0*/  S2R R0, SR_TID.X ;  /* 0x0000000000007919 */ /* 0x000e640000002100 */
[----:B------:R2:W-:Y:S01]  /*02e0*/  STL.128 [R1], R4 ;  /* 0x0000000401007387 */ /* 0x0005e20000100c00 */
[----:B0-----:R-:W-:Y:S02]  /*02f0*/  IMAD R9, R2, UR40, R9 ;  /* 0x0000002802097c24 */ /* 0x001fe4000f8e0209 */
[----:B------:R-:W0:Y:S02]  /*0300*/  LDC.64 R2, c[0x0][0x358] ;  /* 0x0000d600ff027b82 */ /* 0x000e240000000a00 */
[----:B------:R-:W-:-:S05]  /*0310*/  IMAD R9, R9, UR39, RZ ;  /* 0x0000002709097c24 */ /* 0x000fca000f8e02ff */
[----:B-1----:R-:W-:-:S13]  /*0320*/  LOP3.LUT P0, RZ, R9, R0, RZ, 0xfc, !PT ;  /* 0x0000000009ff7212 */ /* 0x002fda000780fcff */
[----:B--2---:R-:W-:Y:S05]  /*0330*/  @P0 BRA `(.L_x_4) ;  /* 0x0000000000540947 */ /* 0x004fea0003800000 */
[----:B------:R-:W1:Y:S01]  /*0340*/  S2UR UR6, SR_CgaCtaId ;  /* 0x00000000000679c3 */ /* 0x000e620000008800 */
[----:B------:R-:W-:Y:S01]  /*0350*/  UMOV UR4, 0x400 ;  /* 0x0000040000047882 */ /* 0x000fe20000000000 */
[----:B------:R-:W-:-:S04]  /*0360*/  UIADD3 UR8, UPT, UPT, -UR38, 0x100000, URZ ;  /* 0x0010000026087890 */ /* 0x000fc8000fffe1ff */
[----:B------:R-:W-:Y:S02]  /*0370*/  USHF.L.U32 UR9, UR8, 0xb, URZ ;  /* 0x0000000b08097899 */ /* 0x000fe400080006ff */
[----:B------:R-:W-:Y:S01]  /*0380*/  USHF.L.U32 UR8, UR8, 0x1, URZ ;  /* 0x0000000108087899 */ /* 0x000fe200080006ff */
[----:B0-----:R-:W-:Y:S01]  /*0390*/  R2UR UR10, R2 ;  /* 0x00000000020a72ca */ /* 0x001fe200000e0000 */
[----:B------:R-:W-:Y:S01]  /*03a0*/  IMAD.U32 R7, RZ, RZ, UR38 ;  /* 0x00000026ff077e24 */ /* 0x000fe2000f8e00ff */
[----:B------:R-:W-:Y:S01]  /*03b0*/  R2UR UR11, R3 ;  /* 0x00000000030b72ca */ /* 0x000fe200000e0000 */
[----:B------:R-:W0:Y:S01]  /*03c0*/  S2UR UR7, SR_SWINHI ;  /* 0x00000000000779c3 */ /* 0x000e220000002f00 */
[----:B-1----:R-:W-:-:S07]  /*03d0*/  ULEA UR6, UR6, UR4, 0x18 ;  /* 0x0000000406067291 */ /* 0x002fce000f8ec0ff */
[----:B------:R-:W-:Y:S01]  /*03e0*/  UMOV UR4, UR6 ;  /* 0x0000000600047c82 */ /* 0x000fe20008000000 */
[----:B0-----:R-:W-:Y:S01]  /*03f0*/  UMOV UR5, UR7 ;  /* 0x0000000700057c82 */ /* 0x001fe20008000000 */
[----:B------:R-:W-:Y:S02]  /*0400*/  IMAD.U32 R4, RZ, RZ, UR4 ;  /* 0x00000004ff047e24 */ /* 0x000fe4000f8e00ff */
[----:B------:R-:W-:Y:S01]  /*0410*/  IMAD.U32 R5, RZ, RZ, UR5 ;  /* 0x00000005ff057e24 */ /* 0x000fe2000f8e00ff */
[----:B------:R-:W0:Y:S02]  /*0420*/  FENCE.VIEW.ASYNC.S ;  /* 0x00000000000073c6 */ /* 0x000e240000000000 */
[----:B0-----:R1:W0:Y:S01]  /*0430*/  SYNCS.EXCH.64 URZ, [UR6+0x8], UR8 ;  /* 0x0000080806ff75b2 */ /* 0x0012220008000100 */
[----:B------:R1:W0:Y:S01]  /*0440*/  SYNCS.EXCH.64 URZ, [UR6], UR8 ;  /* 0x0000000806ff75b2 */ /* 0x0002220008000100 */
[----:B------:R1:W0:Y:S01]  /*0450*/  SYNCS.EXCH.64 URZ, [UR6+0x18], UR8 ;  /* 0x0000180806ff75b2 */ /* 0x0002220008000100 */
[----:B------:R1:W0:Y:S02]  /*0460*/  SYNCS.EXCH.64 URZ, [UR6+0x10], UR8 ;  /* 0x0000100806ff75b2 */ /* 0x0002240008000100 */
[----:B0-----:R1:W-:Y:S01]  /*0470*/  ST.E.STRONG.SM desc[UR10][R4.64+0x20], R7 ;  /* 0x0000200704007985 */ /* 0x0013e2000c10b90a */
[----:B------:R-:W-:Y:S01]  /*0480*/  NOP ;  /* 0x0000000000007918 */ /* 0x000fe20000000000 */
.L_x_4:
[----:B-1----:R-:W-:Y:S05]  /*0490*/  BSYNC.RECONVERGENT B0 ;  /* 0x0000000000007941 */ /* 0x002fea0003800200 */
.L_x_3:
[----:B------:R-:W-:-:S03]  /*04a0*/  UMOV UR4, 0xffffffff ;  /* 0xffffffff00047882 */ /* 0x000fc60000000000 */
[----:B------:R-:W-:Y:S05]  /*04b0*/  BRA.DIV UR4, `(.L_x_5) ;  /* 0x0000001204ec7947 */ /* 0x000fea000b800000 */
[----:B------:R-:W-:Y:S06]  /*04c0*/  BAR.SYNC.DEFER_BLOCKING 0x0 ;  /* 0x0000000000007b1d */ /* 0x000fec0000010000 */
.L_x_41:
[----:B------:R-:W1:Y:S02]  /*04d0*/  LDCU.64 UR4, c[0x0][0x398] ;  /* 0x00007300ff0477ac */ /* 0x000e640008000a00 */
[----:B-1----:R-:W-:-:S04]  /*04e0*/  UISETP.NE.U32.AND UP0, UPT, UR4, URZ, UPT ;  /* 0x000000ff0400728c */ /* 0x002fc8000bf05070 */
[----:B------:R-:W-:-:S09]  /*04f0*/  UISETP.NE.AND.EX UP0, UPT, UR5, URZ, UPT, UP0 ;  /* 0x000000ff0500728c */ /* 0x000fd2000bf05300 */
[----:B------:R-:W-:Y:S05]  /*0500*/  BRA.U UP0, `(.L_x_6) ;  /* 0x00000001008c7547 */ /* 0x000fea000b800000 */
[----:B------:R-:W1:Y:S01]  /*0510*/  S2R R5, SR_CgaCtaId ;  /* 0x0000000000057919 */ /* 0x000e620000008800 */
[----:B------:R-:W-:Y:S02]  /*0520*/  VOTE.ANY R15, PT, PT ;  /* 0x00000000000f7806 */ /* 0x000fe400038e0100 */
[----:B------:R-:W-:Y:S01]  /*0530*/  MOV R0, 0x400 ;  /* 0x0000040000007802 */ /* 0x000fe20000000f00 */
[----:B------:R-:W2:Y:S01]  /*0540*/  S2R R7, SR_SWINHI ;  /* 0x0000000000077919 */ /* 0x000ea20000002f00 */
[----:B------:R-:W-:Y:S02]  /*0550*/  R2UR UR4, R15 ;  /* 0x000000000f0472ca */ /* 0x000fe400000e0000 */
[----:B-1----:R-:W-:-:S04]  /*0560*/  LEA R6, R5, R0, 0x18 ;  /* 0x0000000005067211 */ /* 0x002fc800078ec0ff */
[----:B------:R-:W-:Y:S02]  /*0570*/  MOV R4, R6 ;  /* 0x0000000600047202 */ /* 0x000fe40000000f00 */
[----:B--2---:R-:W-:Y:S02]  /*0580*/  MOV R5, R7 ;  /* 0x0000000700057202 */ /* 0x004fe40000000f00 */
[----:B------:R-:W-:-:S05]  /*0590*/  IADD3 R12, P0, PT, R4, 0x20, RZ ;  /* 0x00000020040c7810 */ /* 0x000fca0007f1e0ff */
[----:B------:R-:W-:Y:S01]  /*05a0*/  IMAD.X R13, RZ, RZ, R5, P0 ;  /* 0x000000ffff0d7224 */ /* 0x000fe200000e0605 */
[----:B------:R-:W-:Y:S07]  /*05b0*/  BRA.DIV UR4, `(.L_x_7) ;  /* 0x0000001204d47947 */ /* 0x000fee000b800000 */
[----:B------:R1:W2:Y:S02]  /*05c0*/  MATCH.ANY.U64 R14, R12 ;  /* 0x000000000c0e73a1 */ /* 0x0002a400000e8200 */
.L_x_44:
[----:B------:R-:W3:Y:S01]  /*05d0*/  S2R R7, SR_LANEID ;  /* 0x0000000000077919 */ /* 0x000ee20000000000 */
[----:B--2---:R-:W2:Y:S08]  /*05e0*/  BREV R0, R14 ;  /* 0x0000000e00007301 */ /* 0x004eb00000000000 */
[----:B--2---:R-:W3:Y:S02]  /*05f0*/  FLO.U32.SH R0, R0 ;  /* 0x0000000000007300 */ /* 0x004ee400000e0400 */
[----:B---3--:R-:W-:-:S13]  /*0600*/  ISETP.NE.AND P0, PT, R7, R0, PT ;  /* 0x000000000700720c */ /* 0x008fda0003f05270 */
[----:B------:R-:W-:Y:S05]  /*0610*/  @P0 EXIT ;  /* 0x000000000000094d */ /* 0x000fea0003800000 */
[----:B------:R-:W2:Y:S01]  /*0620*/  POPC R14, R14 ;  /* 0x0000000e000e7309 */ /* 0x000ea20000000000 */
[----:B------:R-:W-:Y:S01]  /*0630*/  @!PT LDS RZ, [RZ] ;  /* 0x00000000fffff984 */ /* 0x000fe20000000800 */
[----:B------:R-:W-:Y:S01]  /*0640*/  @!PT LDS RZ, [RZ] ;  /* 0x00000000fffff984 */ /* 0x000fe20000000800 */
[----:B------:R-:W-:Y:S01]  /*0650*/  @!PT LDS RZ, [RZ] ;  /* 0x00000000fffff984 */ /* 0x000fe20000000800 */
[----:B------:R-:W-:Y:S01]  /*0660*/  @!PT LDS RZ, [RZ] ;  /* 0x00000000fffff984 */ /* 0x000fe20000000800 */
[----:B------:R0:W-:Y:S06]  /*0670*/  MEMBAR.SC.CTA ;  /* 0x0000000000007992 */ /* 0x0001ec0000000000 */
[----:B0-----:R-:W-:Y:S02]  /*0680*/  R2UR UR4, R2 ;  /* 0x00000000020472ca */ /* 0x001fe400000e0000 */
[----:B------:R-:W-:Y:S01]  /*0690*/  R2UR UR5, R3 ;  /* 0x00000000030572ca */ /* 0x000fe200000e0000 */
[----:B--2---:R-:W-:-:S12]  /*06a0*/  IMAD.MOV R3, RZ, RZ, -R14 ;  /* 0x000000ffff037224 */ /* 0x004fd800078e0a0e */
[----:B------:R-:W2:Y:S02]  /*06b0*/  ATOM.E.ADD.STRONG.SM PT, R5, desc[UR4][R4.64+0x20], R3 ;  /* 0x800020030405798a */ /* 0x000ea400081eb104 */
[----:B--2---:R-:W-:Y:S01]  /*06c0*/  NOP ;  /* 0x0000000000007918 */ /* 0x004fe20000000000 */
[----:B------:R-:W-:-:S13]  /*06d0*/  ISETP.NE.AND P0, PT, R5, R14, PT ;  /* 0x0000000e0500720c */ /* 0x000fda0003f05270 */
[----:B------:R-:W-:Y:S05]  /*06e0*/  @P0 EXIT ;  /* 0x000000000000094d */ /* 0x000fea0003800000 */
[----:B------:R-:W0:Y:S02]  /*06f0*/  SYNCS.CCTL.IV [R6+URZ] ;  /* 0x00000000060079b1 */ /* 0x000e2400080000ff */
[----:B0-----:R-:W0:Y:S02]  /*0700*/  SYNCS.CCTL.IV [R6+URZ+0x8] ;  /* 0x00000800060079b1 */ /* 0x001e2400080000ff */
[----:B0-----:R-:W0:Y:S02]  /*0710*/  SYNCS.CCTL.IV [R6+URZ+0x10] ;  /* 0x00001000060079b1 */ /* 0x001e2400080000ff */
[----:B0-----:R-:W-:Y:S01]  /*0720*/  SYNCS.CCTL.IV [R6+URZ+0x18] ;  /* 0x00001800060079b1 */ /* 0x001fe200080000ff */
[----:B------:R-:W-:Y:S05]  /*0730*/  EXIT ;  /* 0x000000000000794d */ /* 0x000fea0003800000 */
.L_x_6:
[----:B------:R-:W-:Y:S01]  /*0740*/  CS2R R4, SR_GLOBALTIMERLO ;  /* 0x0000000000047805 */ /* 0x000fe20000015200 */
[----:B------:R-:W1:Y:S01]  /*0750*/  S2R R7, SR_CgaCtaId ;  /* 0x0000000000077919 */ /* 0x000e620000008800 */
[----:B------:R-:W-:Y:S01]  /*0760*/  MOV R6, 0x400 ;  /* 0x0000040000067802 */ /* 0x000fe20000000f00 */
[----:B------:R-:W-:-:S03]  /*0770*/  IMAD.MOV.U32 R8, RZ, RZ, 0x1 ;  /* 0x00000001ff087424 */ /* 0x000fc600078e00ff */
[----:B-1----:R-:W-:Y:S02]  /*0780*/  LEA R6, R7, R6, 0x18 ;  /* 0x0000000607067211 */ /* 0x002fe400078ec0ff */
[----:B------:R-:W-:-:S04]  /*0790*/  SHF.L.U32 R7, R8, 0x1f, RZ ;  /* 0x0000001f08077819 */ /* 0x000fc800000006ff */
[----:B------:R-:W1:Y:S02]  /*07a0*/  SYNCS.PHASECHK.TRANS64.TRYWAIT P0, [R6+URZ+0x8], R7 ;  /* 0x00000807060075a7 */ /* 0x000e6400080011ff */
[----:B-1----:R-:W-:Y:S05]  /*07b0*/  @P0 BRA `(.L_x_8) ;  /* 0x0000000000700947 */ /* 0x002fea0003800000 */
[----:B------:R-:W-:Y:S02]  /*07c0*/  IMAD.MOV.U32 R13, RZ, RZ, 0x1 ;  /* 0x00000001ff0d7424 */ /* 0x000fe400078e00ff */
[----:B------:R-:W-:-:S03]  /*07d0*/  IMAD.MOV.U32 R12, RZ, RZ, RZ ;  /* 0x000000ffff0c7224 */ /* 0x000fc600078e00ff */
[----:B------:R-:W-:-:S07]  /*07e0*/  SHF.L.U32 R13, R13, 0x1f, RZ ;  /* 0x0000001f0d0d7819 */ /* 0x000fce00000006ff */
.L_x_12:
[C---:B------:R-:W-:Y:S01]  /*07f0*/  ISETP.GT.AND P0, PT, R12.reuse, 0xf, PT ;  /* 0x0000000f0c00780c */ /* 0x040fe20003f04270 */
[----:B------:R-:W-:Y:S05]  /*0800*/  YIELD ;  /* 0x0000000000007946 */ /* 0x000fea0003800000 */
[----:B------:R-:W-:Y:S07]  /*0810*/  BSSY B0, `(.L_x_9) ;  /* 0x0000014000007945 */ /* 0x000fee0003800000 */
[----:B------:R-:W-:Y:S01]  /*0820*/  @!P0 VIADD R12, R12, 0x1 ;  /* 0x000000010c0c8836 */ /* 0x000fe20000000000 */
[----:B------:R-:W-:Y:S06]  /*0830*/  @!P0 BRA `(.L_x_10) ;  /* 0x0000000000448947 */ /* 0x000fec0003800000 */
[----:B------:R-:W-:-:S06]  /*0840*/  CS2R R10, SR_GLOBALTIMERLO ;  /* 0x00000000000a7805 */ /* 0x000fcc0000015200 */
[----:B------:R-:W-:-:S05]  /*0850*/  IADD3 R8, P0, PT, -R4, R10, RZ ;  /* 0x0000000a04087210 */ /* 0x000fca0007f1e1ff */
[----:B------:R-:W-:Y:S01]  /*0860*/  IMAD.X R10, R11, 0x1, ~R5, P0 ;  /* 0x000000010b0a7824 */ /* 0x000fe200000e0e05 */
[----:B------:R-:W-:-:S04]  /*0870*/  ISETP.GE.U32.AND P0, PT, R8, 0x3d0900, PT ;  /* 0x003d09000800780c */ /* 0x000fc80003f06070 */
[----:B------:R-:W-:-:S13]  /*0880*/  ISETP.GE.AND.EX P0, PT, R10, RZ, PT, P0 ;  /* 0x000000ff0a00720c */ /* 0x000fda0003f06300 */
[----:B------:R-:W-:Y:S05]  /*0890*/  @!P0 BRA `(.L_x_11) ;  /* 0x0000000000088947 */ /* 0x000fea0003800000 */
[----:B------:R-:W-:Y:S05]  /*08a0*/  NANOSLEEP 0xf4240 ;  /* 0x000f42400000795d */ /* 0x000fea0003800000 */
[----:B------:R-:W-:Y:S05]  /*08b0*/  BRA `(.L_x_10) ;  /* 0x0000000000247947 */ /* 0x000fea0003800000 */
.L_x_11:
[----:B------:R-:W-:-:S04]  /*08c0*/  ISETP.GE.U32.AND P0, PT, R8, 0x9c40, PT ;  /* 0x00009c400800780c */ /* 0x000fc80003f06070 */
[----:B------:R-:W-:-:S13]  /*08d0*/  ISETP.GE.AND.EX P0, PT, R10, RZ, PT, P0 ;  /* 0x000000ff0a00720c */ /* 0x000fda0003f06300 */
[----:B------:R-:W-:Y:S05]  /*08e0*/  @!P0 BRA `(.L_x_10) ;  /* 0x0000000000188947 */ /* 0x000fea0003800000 */
[----:B------:R-:W-:-:S04]  /*08f0*/  SHF.R.S32.HI R7, RZ, 0x1f, R10 ;  /* 0x0000001fff077819 */ /* 0x000fc8000001140a */
[----:B------:R-:W-:-:S05]  /*0900*/  LEA.HI R7, P0, R7, R8, RZ, 0x2 ;  /* 0x0000000807077211 */ /* 0x000fca00078110ff */
[----:B------:R-:W-:-:S05]  /*0910*/  IMAD.X R8, RZ, RZ, R10, P0 ;  /* 0x000000ffff087224 */ /* 0x000fca00000e060a */
[----:B------:R-:W-:-:S04]  /*0920*/  SHF.R.U64 R7, R7, 0x2, R8 ;  /* 0x0000000207077819 */ /* 0x000fc80000001208 */
[----:B------:R-:W-:Y:S05]  /*0930*/  NANOSLEEP R7 ;  /* 0x000000070000735d */ /* 0x000fea0003800000 */
[----:B------:R-:W-:Y:S01]  /*0940*/  NOP ;  /* 0x0000000000007918 */ /* 0x000fe20000000000 */
.L_x_10:
[----:B------:R-:W-:Y:S05]  /*0950*/  BSYNC B0 ;  /* 0x0000000000007941 */ /* 0x000fea0003800000 */
.L_x_9:
[----:B------:R-:W1:Y:S02]  /*0960*/  SYNCS.PHASECHK.TRANS64.TRYWAIT P0, [R6+URZ+0x8], R13 ;  /* 0x0000080d060075a7 */ /* 0x000e6400080011ff */
[----:B-1----:R-:W-:Y:S05]  /*0970*/  @!P0 BRA `(.L_x_12) ;  /* 0xfffffffc009c8947 */ /* 0x002fea000383ffff */
.L_x_8:
[----:B------:R-:W1:Y:S01]  /*0980*/  S2UR UR5, SR_CgaCtaId ;  /* 0x00000000000579c3 */ /* 0x000e620000008800 */
[----:B------:R-:W2:Y:S01]  /*0990*/  S2R R12, SR_CTAID.X ;  /* 0x00000000000c7919 */ /* 0x000ea20000002500 */
[----:B------:R-:W-:Y:S01]  /*09a0*/  IMAD.IADD R7, R9, 0x1, R0 ;  /* 0x0000000109077824 */ /* 0x000fe200078e0200 */
[----:B------:R-:W-:Y:S01]  /*09b0*/  UMOV UR4, 0x400 ;  /* 0x0000040000047882 */ /* 0x000fe20000000000 */
[----:B------:R-:W-:Y:S01]  /*09c0*/  BSSY.RECONVERGENT B0, `(.L_x_13) ;  /* 0x0000012000007945 */ /* 0x000fe20003800200 */
[----:B------:R-:W-:Y:S01]  /*09d0*/  UIADD3 UR4, UPT, UPT, UR4, 0x30, URZ ;  /* 0x0000003004047890 */ /* 0x000fe2000fffe0ff */
[C---:B------:R-:W-:Y:S01]  /*09e0*/  IMAD.SHL.U32 R9, R7.reuse, 0x4, RZ ;  /* 0x0000000407097824 */ /* 0x040fe200078e00ff */
[----:B------:R-:W-:Y:S02]  /*09f0*/  ISETP.GE.U32.AND P0, PT, R7, UR38, PT ;  /* 0x0000002607007c0c */ /* 0x000fe4000bf06070 */
[----:B-1----:R-:W-:-:S06]  /*0a00*/  ULEA UR4, UR5, UR4, 0x18 ;  /* 0x0000000405047291 */ /* 0x002fcc000f8ec0ff */
[----:B------:R-:W-:Y:S02]  /*0a10*/  VIADD R13, R9, UR4 ;  /* 0x00000004090d7c36 */ /* 0x000fe40008000000 */
[----:B--2---:R-:W-:-:S03]  /*0a20*/  IMAD R12, R12, UR38, RZ ;  /* 0x000000260c0c7c24 */ /* 0x004fc6000f8e02ff */
[----:B------:R-:W-:Y:S05]  /*0a30*/  @P0 BRA `(.L_x_14) ;  /* 0x0000000000280947 */ /* 0x000fea0003800000 */
[----:B------:R-:W1:Y:S01]  /*0a40*/  LDC.64 R4, c[0x0][0x388] ;  /* 0x0000e200ff047b82 */ /* 0x000e620000000a00 */
[----:B0-----:R-:W-:Y:S02]  /*0a50*/  R2UR UR4, R2 ;  /* 0x00000000020472ca */ /* 0x001fe400000e0000 */
[----:B------:R-:W-:Y:S01]  /*0a60*/  R2UR UR5, R3 ;  /* 0x00000000030572ca */ /* 0x000fe200000e0000 */
[----:B-1----:R-:W-:-:S03]  /*0a70*/  IMAD.WIDE R4, R12, 0x4, R4 ;  /* 0x000000040c047825 */ /* 0x002fc600078e0204 */
[----:B------:R-:W-:-:S05]  /*0a80*/  IADD3 R4, P0, PT, R9, R4, RZ ;  /* 0x0000000409047210 */ /* 0x000fca0007f1e0ff */
[----:B------:R-:W-:-:S05]  /*0a90*/  IMAD.X R5, RZ, RZ, R5, P0 ;  /* 0x000000ffff057224 */ /* 0x000fca00000e0605 */
[----:B------:R-:W-:Y:S01]  /*0aa0*/  @!PT LDS RZ, [RZ] ;  /* 0x00000000fffff984 */ /* 0x000fe20000000800 */
[----:B------:R-:W-:Y:S01]  /*0ab0*/  @!PT LDS RZ, [RZ] ;  /* 0x00000000fffff984 */ /* 0x000fe20000000800 */
[----:B------:R-:W-:Y:S01]  /*0ac0*/  @!PT LDS RZ, [RZ] ;  /* 0x00000000fffff984 */ /* 0x000fe20000000800 */
[----:B------:R1:W-:Y:S03]  /*0ad0*/  LDGSTS.E [R13], desc[UR4][R4.64] ;  /* 0x00000000040d7fae */ /* 0x0003e6000b9a1004 */
.L_x_14:
[----:B------:R-:W-:Y:S05]  /*0ae0*/  BSYNC.RECONVERGENT B0 ;  /* 0x0000000000007941 */ /* 0x000fea0003800200 */
.L_x_13:
[----:B------:R-:W-:Y:S01]  /*0af0*/  R2UR UR4, R6 ;  /* 0x00000000060472ca */ /* 0x000fe200000e0000 */
[----:B------:R-:W-:Y:S01]  /*0b00*/  NOP ;  /* 0x0000000000007918 */ /* 0x000fe20000000000 */
[----:B------:R-:W2:Y:S11]  /*0b10*/  LDC.64 R20, c[0x0][0x398] ;  /* 0x0000e600ff147b82 */ /* 0x000eb60000000a00 */
[----:B------:R-:W-:Y:S01]  /*0b20*/  SYNCS.ARRIVE.TRANS64.RED.A0T1 RZ, [UR4], RZ ;  /* 0x000000ffffff79a7 */ /* 0x000fe20008200404 */
[----:B------:R-:W-:Y:S01]  /*0b30*/  ARRIVES.LDGSTSBAR.64.TRANSCNT [UR4] ;  /* 0x00000000ff0079b0 */ /* 0x000fe20008002a04 */
[----:B------:R-:W-:Y:S01]  /*0b40*/  NOP ;  /* 0x0000000000007918 */ /* 0x000fe20000000000 */
[----:B--2---:R-:W-:Y:S01]  /*0b50*/  ISETP.NE.U32.AND P0, PT, R20, 0x1, PT ;  /* 0x000000011400780c */ /* 0x004fe20003f05070 */
[----:B------:R2:W-:Y:S01]  /*0b60*/  SYNCS.ARRIVE.TRANS64.A1T0 RZ, [R6+URZ], RZ ;  /* 0x000000ff06ff79a7 */ /* 0x0005e200081000ff */
[----:B------:R-:W-:-:S02]  /*0b70*/  IMAD.MOV.U32 R0, RZ, RZ, RZ ;  /* 0x000000ffff007224 */ /* 0x000fc400078e00ff */
[----:B------:R-:W-:Y:S01]  /*0b80*/  ISETP.NE.AND.EX P0, PT, R21, RZ, PT, P0 ;  /* 0x000000ff1500720c */ /* 0x000fe20003f05300 */
[----:B------:R-:W-:-:S12]  /*0b90*/  IMAD.MOV.U32 R11, RZ, RZ, RZ ;  /* 0x000000ffff0b7224 */ /* 0x000fd800078e00ff */
[----:B--2---:R-:W-:Y:S05]  /*0ba0*/  @!P0 BRA `(.L_x_15) ;  /* 0x0000000800248947 */ /* 0x004fea0003800000 */
[----:B------:R-:W1:Y:S01]  /*0bb0*/  LDCU.64 UR4, c[0x0][0x388] ;  /* 0x00007100ff0477ac */ /* 0x000e620008000a00 */
[C---:B------:R-:W-:Y:S01]  /*0bc0*/  ISETP.GT.U32.AND P0, PT, R20.reuse, 0x2, PT ;  /* 0x000000021400780c */ /* 0x040fe20003f04070 */
[----:B------:R-:W-:Y:S01]  /*0bd0*/  BSSY B0, `(.L_x_16) ;  /* 0x0000081000007945 */ /* 0x000fe20003800000 */
[----:B------:R-:W-:Y:S01]  /*0be0*/  IMAD.MOV.U32 R14, RZ, RZ, 0x5 ;  /* 0x00000005ff0e7424 */ /* 0x000fe200078e00ff */
[----:B------:R-:W-:Y:S01]  /*0bf0*/  PRMT R16, RZ, 0x7610, R16 ;  /* 0x00007610ff107816 */ /* 0x000fe20000000010 */
[----:B------:R-:W-:Y:S01]  /*0c00*/  IMAD.MOV.U32 R19, RZ, RZ, 0x1 ;  /* 0x00000001ff137424 */ /* 0x000fe200078e00ff */
[----:B------:R-:W-:Y:S01]  /*0c10*/  ISETP.GT.U32.AND.EX P0, PT, R21, RZ, PT, P0 ;  /* 0x000000ff1500720c */ /* 0x000fe20003f04100 */
[----:B------:R-:W-:Y:S02]  /*0c20*/  IMAD.MOV.U32 R17, RZ, RZ, 0x1 ;  /* 0x00000001ff117424 */ /* 0x000fe400078e00ff */
[----:B------:R-:W-:Y:S01]  /*0c30*/  IMAD.MOV.U32 R15, RZ, RZ, RZ ;  /* 0x000000ffff0f7224 */ /* 0x000fe200078e00ff */
[----:B------:R-:W-:-:S02]  /*0c40*/  SEL R20, R20, 0x2, P0 ;  /* 0x0000000214147807 */ /* 0x000fc40000000000 */
[----:B------:R-:W-:Y:S02]  /*0c50*/  SEL R18, R21, RZ, P0 ;  /* 0x000000ff15127207 */ /* 0x000fe40000000000 */
[----:B-1----:R-:W-:-:S05]  /*0c60*/  IADD3 R4, P1, PT, R9, UR4, RZ ;  /* 0x0000000409047c10 */ /* 0x002fca000ff3e0ff */
[----:B------:R-:W-:-:S08]  /*0c70*/  IMAD.X R5, RZ, RZ, UR5, P1 ;  /* 0x00000005ff057e24 */ /* 0x000fd000088e06ff */
.L_x_32:
[----:B------:R-:W-:Y:S02]  /*0c80*/  LOP3.LUT R21, R19, 0xff, RZ, 0xc0, !PT ;  /* 0x000000ff13157812 */ /* 0x000fe400078ec0ff */
[----:B------:R-:W-:Y:S02]  /*0c90*/  CS2R R8, SR_GLOBALTIMERLO ;  /* 0x0000000000087805 */ /* 0x000fe40000015200 */
[----:B------:R-:W-:Y:S01]  /*0ca0*/  LOP3.LUT R10, R14, 0x1, RZ, 0xc0, !PT ;  /* 0x000000010e0a7812 */ /* 0x000fe200078ec0ff */
[----:B------:R-:W-:Y:S01]  /*0cb0*/  IMAD R21, R21, 0x10, R6 ;  /* 0x0000001015157824 */ /* 0x000fe200078e0206 */
[----:B------:R-:W-:Y:S02]  /*0cc0*/  BSSY B1, `(.L_x_17) ;  /* 0x000001f000017945 */ /* 0x000fe40003800000 */
[----:B------:R-:W-:-:S04]  /*0cd0*/  SHF.L.U32 R0, R10, 0x1f, RZ ;  /* 0x0000001f0a007819 */ /* 0x000fc800000006ff */
[----:B------:R-:W1:Y:S02]  /*0ce0*/  SYNCS.PHASECHK.TRANS64.TRYWAIT P0, [R21+URZ+0x8], R0 ;  /* 0x00000800150075a7 */ /* 0x000e6400080011ff */
[----:B-1----:R-:W-:Y:S05]  /*0cf0*/  @P0 BRA `(.L_x_18) ;  /* 0x00000000006c0947 */ /* 0x002fea0003800000 */
[----:B------:R-:W-:Y:S01]  /*0d00*/  SHF.L.U32 R22, R10, 0x1f, RZ ;  /* 0x0000001f0a167819 */ /* 0x000fe200000006ff */
[----:B------:R-:W-:-:S07]  /*0d10*/  IMAD.MOV.U32 R24, RZ, RZ, RZ ;  /* 0x000000ffff187224 */ /* 0x000fce00078e00ff */
.L_x_22:
        /* <DEDUP_REMOVED lines=13> */
.L_x_21:
        /* <DEDUP_REMOVED lines=9> */
.L_x_20:
[----:B------:R-:W-:Y:S05]  /*0e80*/  BSYNC B2 ;  /* 0x0000000000027941 */ /* 0x000fea0003800000 */
.L_x_19:
[----:B------:R-:W1:Y:S02]  /*0e90*/  SYNCS.PHASECHK.TRANS64.TRYWAIT P0, [R21+URZ+0x8], R22 ;  /* 0x00000816150075a7 */ /* 0x000e6400080011ff */
[----:B-1----:R-:W-:Y:S05]  /*0ea0*/  @!P0 BRA `(.L_x_22) ;  /* 0xfffffffc009c8947 */ /* 0x002fea000383ffff */
.L_x_18:
[----:B------:R-:W-:Y:S05]  /*0eb0*/  BSYNC B1 ;  /* 0x0000000000017941 */ /* 0x000fea0003800000 */
.L_x_17:
[----:B------:R-:W-:Y:S01]  /*0ec0*/  ISETP.GE.U32.AND P0, PT, R7, UR38, PT ;  /* 0x0000002607007c0c */ /* 0x000fe2000bf06070 */
[----:B------:R-:W-:-:S12]  /*0ed0*/  BSSY.RECONVERGENT B1, `(.L_x_23) ;  /* 0x000000f000017945 */ /* 0x000fd80003800200 */
[----:B------:R-:W-:Y:S05]  /*0ee0*/  @P0 BRA `(.L_x_24) ;  /* 0x0000000000340947 */ /* 0x000fea0003800000 */
[----:B------:R-:W-:-:S05]  /*0ef0*/  IMAD.SHL.U32 R0, R17, 0x8, RZ ;  /* 0x0000000811007824 */ /* 0x000fca00078e00ff */
[----:B------:R-:W-:-:S05]  /*0f00*/  LOP3.LUT R0, R0, 0x8, RZ, 0xc0, !PT ;  /* 0x0000000800007812 */ /* 0x000fca00078ec0ff */
[----:B------:R-:W-:-:S06]  /*0f10*/  IMAD.IADD R0, R1, 0x1, R0 ;  /* 0x0000000101007824 */ /* 0x000fcc00078e0200 */
[----:B------:R-:W2:Y:S01]  /*0f20*/  LDL R0, [R0] ;  /* 0x0000000000007983 */ /* 0x000ea20000100800 */
[----:B0-----:R-:W-:Y:S01]  /*0f30*/  R2UR UR4, R2 ;  /* 0x00000000020472ca */ /* 0x001fe200000e0000 */
[----:B------:R-:W-:Y:S01]  /*0f40*/  IMAD R9, R17, UR36, R12 ;  /* 0x0000002411097c24 */ /* 0x000fe2000f8e020c */
[----:B------:R-:W-:-:S03]  /*0f50*/  R2UR UR5, R3 ;  /* 0x00000000030572ca */ /* 0x000fc600000e0000 */
[----:B------:R-:W-:-:S04]  /*0f60*/  IMAD.WIDE R8, R9, 0x4, R4 ;  /* 0x0000000409087825 */ /* 0x000fc800078e0204 */
[----:B--2---:R-:W-:-:S06]  /*0f70*/  IMAD R11, R0, 0x4, R13 ;  /* 0x00000004000b7824 */ /* 0x004fcc00078e020d */
[----:B------:R-:W-:Y:S01]  /*0f80*/  @!PT LDS RZ, [RZ] ;  /* 0x00000000fffff984 */ /* 0x000fe20000000800 */
[----:B------:R-:W-:Y:S01]  /*0f90*/  @!PT LDS RZ, [RZ] ;  /* 0x00000000fffff984 */ /* 0x000fe20000000800 */
[----:B------:R-:W-:Y:S01]  /*0fa0*/  @!PT LDS RZ, [RZ] ;  /* 0x00000000fffff984 */ /* 0x000fe20000000800 */
[----:B------:R1:W-:Y:S02]  /*0fb0*/  LDGSTS.E [R11], desc[UR4][R8.64] ;  /* 0x00000000080b7fae */ /* 0x0003e4000b9a1004 */
.L_x_24:
[----:B------:R-:W-:Y:S05]  /*0fc0*/  BSYNC.RECONVERGENT B1 ;  /* 0x0000000000017941 */ /* 0x000fea0003800200 */
.L_x_23:
[----:B------:R-:W-:Y:S01]  /*0fd0*/  NOP ;  /* 0x0000000000007918 */ /* 0x000fe20000000000 */
[----:B------:R-:W-:-:S13]  /*0fe0*/  PLOP3.LUT P0, PT, PT, PT, PT, 0x80, 0x8 ;  /* 0x000000000008781c */ /* 0x000fda0003f0f070 */
.L_x_25:
[----:B------:R-:W-:Y:S02]  /*0ff0*/  PLOP3.LUT P1, PT, P1, P0, PT, 0xf2, 0x2f ;  /* 0x00000000002f781c */ /* 0x000fe40000f21e72 */
[----:B------:R-:W-:-:S08]  /*1000*/  @P0 R2UR P1, UR4, R21 ;  /* 0x00000000150402ca */ /* 0x000fd00000020000 */
[----:B------:R-:W-:-:S05]  /*1010*/  @P0 PLOP3.LUT P0, PT, P1, PT, PT, 0x80, 0x8 ;  /* 0x000000000008081c */ /* 0x000fca0000f0f070 */
[----:B------:R-:W-:Y:S01]  /*1020*/  @!P1 SYNCS.ARRIVE.TRANS64.RED.A0T1 RZ, [UR4], RZ ;  /* 0x000000ffffff99a7 */ /* 0x000fe20008200404 */
[----:B------:R-:W-:Y:S07]  /*1030*/  @!P1 ARRIVES.LDGSTSBAR.64.TRANSCNT [UR4] ;  /* 0x00000000ff0099b0 */ /* 0x000fee0008002a04 */
[----:B------:R-:W-:Y:S05]  /*1040*/  @P0 BRA.U.ANY `(.L_x_25) ;  /* 0xfffffffd00e80947 */ /* 0x000fea000393ffff */
[----:B------:R-:W-:Y:S01]  /*1050*/  NOP ;  /* 0x0000000000007918 */ /* 0x000fe20000000000 */
[----:B------:R2:W-:Y:S01]  /*1060*/  SYNCS.ARRIVE.TRANS64.A1T0 RZ, [R21+URZ], RZ ;  /* 0x000000ff15ff79a7 */ /* 0x0005e200081000ff */
[----:B------:R-:W-:Y:S01]  /*1070*/  LOP3.LUT R0, R14, 0xffff, RZ, 0xc0, !PT ;  /* 0x0000ffff0e007812 */ /* 0x000fe200078ec0ff */
[----:B------:R-:W-:Y:S01]  /*1080*/  VIADD R19, R19, 0x1 ;  /* 0x0000000113137836 */ /* 0x000fe20000000000 */
[----:B-1----:R-:W-:Y:S02]  /*1090*/  LOP3.LUT R11, R16, 0xff, RZ, 0xc0, !PT ;  /* 0x000000ff100b7812 */ /* 0x002fe400078ec0ff */
[----:B------:R-:W-:-:S04]  /*10a0*/  SHF.R.U32.HI R0, RZ, 0x1, R0 ;  /* 0x00000001ff007819 */ /* 0x000fc80000011600 */
[----:B------:R-:W-:Y:S02]  /*10b0*/  LOP3.LUT R10, R0, 0x1, RZ, 0xc0, !PT ;  /* 0x00000001000a7812 */ /* 0x000fe400078ec0ff */
[----:B------:R-:W-:Y:S01]  /*10c0*/  CS2R R8, SR_GLOBALTIMERLO ;  /* 0x0000000000087805 */ /* 0x000fe20000015200 */
[----:B------:R-:W-:Y:S01]  /*10d0*/  IMAD R0, R11, 0x10, R6 ;  /* 0x000000100b007824 */ /* 0x000fe200078e0206 */
[----:B------:R-:W-:Y:S01]  /*10e0*/  SHF.L.U32 R11, R10, 0x1f, RZ ;  /* 0x0000001f0a0b7819 */ /* 0x000fe200000006ff */
[----:B------:R-:W-:Y:S03]  /*10f0*/  BSSY B1, `(.L_x_26) ;  /* 0x000001e000017945 */ /* 0x000fe60003800000 */
[----:B------:R-:W1:Y:S02]  /*1100*/  SYNCS.PHASECHK.TRANS64.TRYWAIT P0, [R0+URZ], R11 ;  /* 0x0000000b000075a7 */ /* 0x000e6400080011ff */
[----:B-12---:R-:W-:Y:S05]  /*1110*/  @P0 BRA `(.L_x_27) ;  /* 0x00000000006c0947 */ /* 0x006fea0003800000 */
[----:B------:R-:W-:Y:S01]  /*1120*/  SHF.L.U32 R23, R10, 0x1f, RZ ;  /* 0x0000001f0a177819 */ /* 0x000fe200000006ff */
[----:B------:R-:W-:-:S07]  /*1130*/  IMAD.MOV.U32 R22, RZ, RZ, RZ ;  /* 0x000000ffff167224 */ /* 0x000fce00078e00ff */
.L_x_31:
        /* <DEDUP_REMOVED lines=13> */
.L_x_30:
        /* <DEDUP_REMOVED lines=9> */
.L_x_29:
[----:B------:R-:W-:Y:S05]  /*12a0*/  BSYNC B2 ;  /* 0x0000000000027941 */ /* 0x000fea0003800000 */
.L_x_28:
[----:B------:R-:W1:Y:S02]  /*12b0*/  SYNCS.PHASECHK.TRANS64.TRYWAIT P0, [R0+URZ], R23 ;  /* 0x00000017000075a7 */ /* 0x000e6400080011ff */
[----:B-1----:R-:W-:Y:S05]  /*12c0*/  @!P0 BRA `(.L_x_31) ;  /* 0xfffffffc009c8947 */ /* 0x002fea000383ffff */
.L_x_27:
[----:B------:R-:W-:Y:S05]  /*12d0*/  BSYNC B1 ;  /* 0x0000000000017941 */ /* 0x000fea0003800000 */
.L_x_26:
[----:B------:R-:W-:Y:S01]  /*12e0*/  IADD3 R17, P0, PT, R17, 0x1, RZ ;  /* 0x0000000111117810 */ /* 0x000fe20007f1e0ff */
[----:B------:R-:W-:Y:S01]  /*12f0*/  VIADD R16, R16, 0x1 ;  /* 0x0000000110107836 */ /* 0x000fe20000000000 */
[----:B------:R-:W-:Y:S01]  /*1300*/  LOP3.LUT R8, R19, 0xff, RZ, 0xc0, !PT ;  /* 0x000000ff13087812 */ /* 0x000fe200078ec0ff */
[----:B------:R1:W-:Y:S02]  /*1310*/  SYNCS.ARRIVE.TRANS64.A1T0 RZ, [R0+URZ+0x8], RZ ;  /* 0x000008ff00ff79a7 */ /* 0x0003e400081000ff */
[----:B------:R-:W-:Y:S01]  /*1320*/  IMAD.X R15, RZ, RZ, R15, P0 ;  /* 0x000000ffff0f7224 */ /* 0x000fe200000e060f */
[----:B------:R-:W-:Y:S02]  /*1330*/  ISETP.NE.U32.AND P0, PT, R17, R20, PT ;  /* 0x000000141100720c */ /* 0x000fe40003f05070 */
[----:B------:R-:W-:Y:S02]  /*1340*/  LOP3.LUT R9, R16, 0xff, RZ, 0xc0, !PT ;  /* 0x000000ff10097812 */ /* 0x000fe400078ec0ff */
[----:B------:R-:W-:-:S02]  /*1350*/  ISETP.NE.AND.EX P0, PT, R15, R18, PT, P0 ;  /* 0x000000120f00720c */ /* 0x000fc40003f05300 */
[----:B------:R-:W-:Y:S02]  /*1360*/  ISETP.NE.AND P2, PT, R9, 0x2, PT ;  /* 0x000000020900780c */ /* 0x000fe40003f45270 */
[----:B------:R-:W-:Y:S02]  /*1370*/  ISETP.NE.AND P1, PT, R8, 0x2, PT ;  /* 0x000000020800780c */ /* 0x000fe40003f25270 */
[----:B------:R-:W-:Y:S02]  /*1380*/  SEL R16, R16, RZ, P2 ;  /* 0x000000ff10107207 */ /* 0x000fe40001000000 */
[----:B------:R-:W-:Y:S02]  /*1390*/  SEL R9, RZ, 0x1, P1 ;  /* 0x00000001ff097807 */ /* 0x000fe40000800000 */
[----:B------:R-:W-:Y:S02]  /*13a0*/  SEL R19, R19, RZ, P1 ;  /* 0x000000ff13137207 */ /* 0x000fe40000800000 */
[----:B------:R-:W-:-:S04]  /*13b0*/  LOP3.LUT R14, R14, R9, RZ, 0x3c, !PT ;  /* 0x000000090e0e7212 */ /* 0x000fc800078e3cff */
[----:B------:R-:W-:Y:S01]  /*13c0*/  @!P2 LOP3.LUT R14, R14, 0x2, RZ, 0x3c, !PT ;  /* 0x000000020e0ea812 */ /* 0x000fe200078e3cff */
[----:B-1----:R-:W-:Y:S06]  /*13d0*/  @P0 BRA `(.L_x_32) ;  /* 0xfffffff800280947 */ /* 0x002fec000383ffff */
[----:B------:R-:W-:Y:S05]  /*13e0*/  BSYNC B0 ;  /* 0x0000000000007941 */ /* 0x000fea0003800000 */
.L_x_16:
[----:B------:R-:W-:Y:S01]  /*13f0*/  LOP3.LUT R0, R14, 0xffff, RZ, 0xc0, !PT ;  /* 0x0000ffff0e007812 */ /* 0x000fe200078ec0ff */
[----:B------:R-:W-:-:S03]  /*1400*/  IMAD.SHL.U32 R11, R16, 0x10, RZ ;  /* 0x00000010100b7824 */ /* 0x000fc600078e00ff */
[----:B------:R-:W-:Y:S02]  /*1410*/  SHF.R.U32.HI R0, RZ, 0x1, R0 ;  /* 0x00000001ff007819 */ /* 0x000fe40000011600 */
[----:B------:R-:W-:Y:S02]  /*1420*/  LOP3.LUT R11, R11, 0xff0, RZ, 0xe2, !PT ;  /* 0x00000ff00b0b7812 */ /* 0x000fe400078ee2ff */
[----:B------:R-:W-:-:S07]  /*1430*/  LOP3.LUT R0, R0, 0x1, RZ, 0xc0, !PT ;  /* 0x0000000100007812 */ /* 0x000fce00078ec0ff */
.L_x_15:
[----:B-1----:R-:W-:Y:S01]  /*1440*/  CS2R R4, SR_GLOBALTIMERLO ;  /* 0x0000000000047805 */ /* 0x002fe20000015200 */
[----:B------:R-:W-:Y:S01]  /*1450*/  IMAD.IADD R10, R6, 0x1, R11 ;  /* 0x00000001060a7824 */ /* 0x000fe200078e020b */
[----:B------:R-:W-:Y:S01]  /*1460*/  SHF.L.U32 R7, R0, 0x1f, RZ ;  /* 0x0000001f00077819 */ /* 0x000fe200000006ff */
[----:B------:R-:W-:Y:S03]  /*1470*/  BSSY B0, `(.L_x_33) ;  /* 0x000001e000007945 */ /* 0x000fe60003800000 */
[----:B------:R-:W1:Y:S02]  /*1480*/  SYNCS.PHASECHK.TRANS64.TRYWAIT P0, [R10+URZ], R7 ;  /* 0x000000070a0075a7 */ /* 0x000e6400080011ff */
[----:B-1----:R-:W-:Y:S05]  /*1490*/  @P0 BRA `(.L_x_34) ;  /* 0x00000000006c0947 */ /* 0x002fea0003800000 */
[----:B------:R-:W-:Y:S01]  /*14a0*/  SHF.L.U32 R11, R0, 0x1f, RZ ;  /* 0x0000001f000b7819 */ /* 0x000fe200000006ff */
[----:B------:R-:W-:-:S07]  /*14b0*/  IMAD.MOV.U32 R12, RZ, RZ, RZ ;  /* 0x000000ffff0c7224 */ /* 0x000fce00078e00ff */
.L_x_38:
        /* <DEDUP_REMOVED lines=13> */
.L_x_37:
        /* <DEDUP_REMOVED lines=9> */
.L_x_36:
[----:B------:R-:W-:Y:S05]  /*1620*/  BSYNC B1 ;  /* 0x0000000000017941 */ /* 0x000fea0003800000 */
.L_x_35:
[----:B------:R-:W1:Y:S02]  /*1630*/  SYNCS.PHASECHK.TRANS64.TRYWAIT P0, [R10+URZ], R11 ;  /* 0x0000000b0a0075a7 */ /* 0x000e6400080011ff */
[----:B-1----:R-:W-:Y:S05]  /*1640*/  @!P0 BRA `(.L_x_38) ;  /* 0xfffffffc009c8947 */ /* 0x002fea000383ffff */
.L_x_34:
[----:B------:R-:W-:Y:S05]  /*1650*/  BSYNC B0 ;  /* 0x0000000000007941 */ /* 0x000fea0003800000 */
.L_x_33:
[----:B------:R-:W1:Y:S01]  /*1660*/  S2R R7, SR_SWINHI ;  /* 0x0000000000077919 */ /* 0x000e620000002f00 */
[----:B------:R-:W-:Y:S01]  /*1670*/  VOTE.ANY R15, PT, PT ;  /* 0x00000000000f7806 */ /* 0x000fe200038e0100 */
[----:B------:R2:W-:Y:S03]  /*1680*/  SYNCS.ARRIVE.TRANS64.A1T0 RZ, [R10+URZ+0x8], RZ ;  /* 0x000008ff0aff79a7 */ /* 0x0005e600081000ff */
[----:B------:R-:W-:Y:S02]  /*1690*/  R2UR UR4, R15 ;  /* 0x000000000f0472ca */ /* 0x000fe400000e0000 */
[----:B------:R-:W-:Y:S02]  /*16a0*/  MOV R4, R6 ;  /* 0x0000000600047202 */ /* 0x000fe40000000f00 */
[----:B-1----:R-:W-:Y:S02]  /*16b0*/  MOV R5, R7 ;  /* 0x0000000700057202 */ /* 0x002fe40000000f00 */
[----:B------:R-:W-:-:S05]  /*16c0*/  IADD3 R12, P0, PT, R4, 0x20, RZ ;  /* 0x00000020040c7810 */ /* 0x000fca0007f1e0ff */
[----:B------:R-:W-:Y:S02]  /*16d0*/  IMAD.X R13, RZ, RZ, R5, P0 ;  /* 0x000000ffff0d7224 */ /* 0x000fe400000e0605 */
[----:B--2---:R-:W-:Y:S06]  /*16e0*/  BRA.DIV UR4, `(.L_x_39) ;  /* 0x0000000204a07947 */ /* 0x004fec000b800000 */
[----:B------:R1:W2:Y:S02]  /*16f0*/  MATCH.ANY.U64 R14, R12 ;  /* 0x000000000c0e73a1 */ /* 0x0002a400000e8200 */
.L_x_47:
        /* <DEDUP_REMOVED lines=23> */
.L_x_5:
[----:B------:R-:W-:Y:S02]  /*1870*/  IMAD.MOV.U32 R14, RZ, RZ, 0x0 ;  /* 0x00000000ff0e7424 */ /* 0x000fe400078e00ff */
[----:B------:R-:W-:Y:S02]  /*1880*/  IMAD.MOV.U32 R13, RZ, RZ, 0x0 ;  /* 0x00000000ff0d7424 */ /* 0x000fe400078e00ff */
[----:B------:R-:W-:-:S07]  /*1890*/  IMAD.MOV.U32 R15, RZ, RZ, -0x1 ;  /* 0xffffffffff0f7424 */ /* 0x000fce00078e00ff */
[----:B0-----:R-:W-:Y:S05]  /*18a0*/  WARPSYNC.COLLECTIVE.ALL `(.L_x_40) ;  /* 0x0000000000147948 */ /* 0x001fea0003c00000 */
[----:B------:R-:W-:-:S04]  /*18b0*/  SHF.L.U32 R13, R13, 0x10, RZ ;  /* 0x000000100d0d7819 */ /* 0x000fc800000006ff */
[----:B------:R-:W-:-:S05]  /*18c0*/  LOP3.LUT R13, R13, 0xf, R14, 0xf8, !PT ;  /* 0x0000000f0d0d7812 */ /* 0x000fca00078ef80e */
[----:B------:R1:W-:Y:S02]  /*18d0*/  BAR.SYNC.DEFER_BLOCKING R13, R13 ;  /* 0x0000000d0000731d */ /* 0x0003e40000010000 */
[----:B-1----:R-:W-:-:S04]  /*18e0*/  SHF.R.U32 R13, R13, 0x10, RZ ;  /* 0x000000100d0d7819 */ /* 0x002fc800000016ff */
[----:B0-----:R-:W-:Y:S05]  /*18f0*/  ENDCOLLECTIVE ;  /* 0x000000000000791b */ /* 0x001fea0003800000 */
.L_x_40:
[----:B------:R-:W-:Y:S05]  /*1900*/  BRA `(.L_x_41) ;  /* 0xffffffe800f07947 */ /* 0x000fea000383ffff */
.L_x_7:
[----:B------:R-:W-:Y:S01]  /*1910*/  BSSY B0, `(.L_x_42) ;  /* 0x0000004000007945 */ /* 0x000fe20003800000 */
[----:B0-----:R-:W-:Y:S05]  /*1920*/  WARPSYNC.COLLECTIVE R15, `(.L_x_43) ;  /* 0x000000000f087348 */ /* 0x001fea0003c00000 */
[----:B------:R1:W2:Y:S02]  /*1930*/  MATCH.ANY.U64 R14, R12 ;  /* 0x000000000c0e73a1 */ /* 0x0002a400000e8200 */
[----:B012---:R-:W-:Y:S05]  /*1940*/  ENDCOLLECTIVE ;  /* 0x000000000000791b */ /* 0x007fea0003800000 */
.L_x_43:
[----:B------:R-:W-:Y:S05]  /*1950*/  BSYNC B0 ;  /* 0x0000000000007941 */ /* 0x000fea0003800000 */
.L_x_42:
[----:B------:R-:W-:Y:S05]  /*1960*/  BRA `(.L_x_44) ;  /* 0xffffffec00187947 */ /* 0x000fea000383ffff */
.L_x_39:
[----:B------:R-:W-:Y:S01]  /*1970*/  BSSY B0, `(.L_x_45) ;  /* 0x0000004000007945 */ /* 0x000fe20003800000 */
[----:B0-----:R-:W-:Y:S05]  /*1980*/  WARPSYNC.COLLECTIVE R15, `(.L_x_46) ;  /* 0x000000000f087348 */ /* 0x001fea0003c00000 */
[----:B------:R1:W2:Y:S02]  /*1990*/  MATCH.ANY.U64 R14, R12 ;  /* 0x000000000c0e73a1 */ /* 0x0002a400000e8200 */
[----:B012---:R-:W-:Y:S05]  /*19a0*/  ENDCOLLECTIVE ;  /* 0x000000000000791b */ /* 0x007fea0003800000 */
.L_x_46:
[----:B------:R-:W-:Y:S05]  /*19b0*/  BSYNC B0 ;  /* 0x0000000000007941 */ /* 0x000fea0003800000 */
.L_x_45:
[----:B------:R-:W-:Y:S05]  /*19c0*/  BRA `(.L_x_47) ;  /* 0xfffffffc004c7947 */ /* 0x000fea000383ffff */
.L_x_48:
        /* <DEDUP_REMOVED lines=11> */
.L_x_50:


//--------------------- .nv.global.init           --------------------------
	.section	.nv.global.init,"aw",@progbits
.nv.global.init:
	.type		$str$2,@object
	.size		$str$2,($str$1 - $str$2)
$str$2:
        /*0000*/ 	.byte	0x25, 0x64, 0x20, 0x20, 0x25, 0x64, 0x20, 0x20, 0x25, 0x64, 0x20, 0x0a, 0x00
	.type		$str$1,@object
	.size		$str$1,($str - $str$1)
$str$1:
        /*000d*/ 	.byte	0x2f, 0x74, 0x6d, 0x70, 0x2f, 0x73, 0x61, 0x73, 0x73, 0x5f, 0x63, 0x75, 0x5f, 0x74, 0x36, 0x30
        /*001d*/ 	.byte	0x65, 0x75, 0x61, 0x6a, 0x36, 0x2f, 0x6b, 0x2e, 0x63, 0x75, 0x00
	.type		$str,@object
	.size		$str,(__unnamed_1 - $str)
$str:
        /*0028*/ 	.byte	0x73, 0x69, 0x7a, 0x65, 0x20, 0x3d, 0x3d, 0x20, 0x62, 0x61, 0x74, 0x63, 0x68, 0x5f, 0x73, 0x7a
        /*0038*/ 	.byte	0x20, 0x2a, 0x20, 0x67, 0x72, 0x69, 0x64, 0x2e, 0x73, 0x69, 0x7a, 0x65, 0x28, 0x29, 0x00
	.type		__unnamed_1,@object
	.size		__unnamed_1,(.L_0 - __unnamed_1)
__unnamed_1:
        /*0047*/ 	.byte	0x76, 0x6f, 0x69, 0x64, 0x20, 0x77, 0x69, 0x74, 0x68, 0x5f, 0x73, 0x74, 0x61, 0x67, 0x69, 0x6e
        /*0057*/ 	.byte	0x67, 0x28, 0x69, 0x6e, 0x74, 0x20, 0x2a, 0x2c, 0x20, 0x63, 0x6f, 0x6e, 0x73, 0x74, 0x20, 0x69
        /*0067*/ 	.byte	0x6e, 0x74, 0x20, 0x2a, 0x2c, 0x20, 0x75, 0x6e, 0x73, 0x69, 0x67, 0x6e, 0x65, 0x64, 0x20, 0x6c
        /*0077*/ 	.byte	0x6f, 0x6e, 0x67, 0x2c, 0x20, 0x75, 0x6e, 0x73, 0x69, 0x67, 0x6e, 0x65, 0x64, 0x20, 0x6c, 0x6f
        /*0087*/ 	.byte	0x6e, 0x67, 0x29, 0x00
.L_0:


//--------------------- .nv.shared._Z4dumbPi      --------------------------
	.section	.nv.shared._Z4dumbPi,"aw",@nobits
	.sectionflags	@""
	.align	16
	.zero		1024


//--------------------- .nv.shared.reserved.0     --------------------------
	.section	.nv.shared.reserved.0,"aw",@nobits
	.weak		__nv_reservedSMEM_offset_0_alias
	.size		__nv_reservedSMEM_offset_0_alias, 0, 64
	.other		__nv_reservedSMEM_offset_0_alias,@"STO_CUDA_RESERVED_SHARED STV_DEFAULT"
__nv_reservedSMEM_offset_0_alias:
	.zero		0
	.zero		64


//--------------------- .nv.shared._Z12with_stagingPiPKimm --------------------------
	.section	.nv.shared._Z12with_stagingPiPKimm,"aw",@nobits
	.sectionflags	@""
	.align	16
.nv.shared._Z12with_stagingPiPKimm:
	.zero		1072


//--------------------- .nv.constant0._Z4dumbPi   --------------------------
	.section	.nv.constant0._Z4dumbPi,"a",@progbits
	.sectionflags	@""
	.align	4
.nv.constant0._Z4dumbPi:
	.zero		904


//--------------------- .nv.constant0._Z12with_stagingPiPKimm --------------------------
	.section	.nv.constant0._Z12with_stagingPiPKimm,"a",@progbits
	.sectionflags	@""
	.align	4
.nv.constant0._Z12with_stagingPiPKimm:
	.zero		928


//--------------------- SYMBOLS --------------------------

	.type		.nv.reservedSmem.offset0,@object
	.size		.nv.reservedSmem.offset0,0x4
	.type		.nv.reservedSmem.cap,@object
	.size		.nv.reservedSmem.cap,0x4
	.type		vprintf,@function
	.type		__assertfail,@function
